//
// Generated by NVIDIA NVVM Compiler
//
// Compiler Build ID: CL-36424714
// Cuda compilation tools, release 13.0, V13.0.88
// Based on NVVM 20.0.0
//

.version 9.0
.target sm_100
.address_size 64

	// .globl	_Z11sgemm_naiveiiifPKfS0_fPf
// _ZZ11sgemm_naiveiiifPKfS0_fPfE2As has been demoted
// _ZZ11sgemm_naiveiiifPKfS0_fPfE2Bs has been demoted

.visible .entry _Z11sgemm_naiveiiifPKfS0_fPf(
	.param .u32 _Z11sgemm_naiveiiifPKfS0_fPf_param_0,
	.param .u32 _Z11sgemm_naiveiiifPKfS0_fPf_param_1,
	.param .u32 _Z11sgemm_naiveiiifPKfS0_fPf_param_2,
	.param .f32 _Z11sgemm_naiveiiifPKfS0_fPf_param_3,
	.param .u64 .ptr .align 1 _Z11sgemm_naiveiiifPKfS0_fPf_param_4,
	.param .u64 .ptr .align 1 _Z11sgemm_naiveiiifPKfS0_fPf_param_5,
	.param .f32 _Z11sgemm_naiveiiifPKfS0_fPf_param_6,
	.param .u64 .ptr .align 1 _Z11sgemm_naiveiiifPKfS0_fPf_param_7
)
{
	.reg .pred 	%p<7>;
	.reg .b32 	%r<105>;
	.reg .b32 	%f<216>;
	.reg .b64 	%rd<208>;
	// demoted variable
	.shared .align 4 .b8 _ZZ11sgemm_naiveiiifPKfS0_fPfE2As[4096];
	// demoted variable
	.shared .align 4 .b8 _ZZ11sgemm_naiveiiifPKfS0_fPfE2Bs[4096];
	ld.param.u32 	%r30, [_Z11sgemm_naiveiiifPKfS0_fPf_param_0];
	ld.param.u32 	%r31, [_Z11sgemm_naiveiiifPKfS0_fPf_param_1];
	ld.param.u32 	%r29, [_Z11sgemm_naiveiiifPKfS0_fPf_param_2];
	ld.param.u64 	%rd7, [_Z11sgemm_naiveiiifPKfS0_fPf_param_4];
	ld.param.u64 	%rd8, [_Z11sgemm_naiveiiifPKfS0_fPf_param_5];
	mov.u32 	%r1, %tid.x;
	shr.u32 	%r2, %r1, 3;
	and.b32  	%r3, %r1, 127;
	mov.u32 	%r32, %ctaid.y;
	mov.u32 	%r33, %ctaid.x;
	and.b32  	%r4, %r1, 15;
	shr.u32 	%r5, %r1, 4;
	shl.b32 	%r6, %r32, 7;
	or.b32  	%r34, %r6, %r2;
	shl.b32 	%r7, %r33, 7;
	or.b32  	%r35, %r7, %r3;
	setp.ge.u32 	%p1, %r34, %r30;
	setp.ge.u32 	%p2, %r35, %r31;
	or.pred  	%p3, %p1, %p2;
	@%p3 bra 	$L__BB0_7;
	cvta.to.global.u64 	%rd10, %rd8;
	cvta.to.global.u64 	%rd11, %rd7;
	mul.lo.s32 	%r37, %r29, %r6;
	mul.wide.u32 	%rd12, %r37, 4;
	add.s64 	%rd206, %rd11, %rd12;
	mul.wide.u32 	%rd13, %r7, 4;
	add.s64 	%rd207, %rd10, %rd13;
	mad.lo.s32 	%r8, %r31, %r6, %r7;
	setp.lt.s32 	%p4, %r29, 1;
	mov.f32 	%f208, 0f00000000;
	mov.f32 	%f209, %f208;
	mov.f32 	%f210, %f208;
	mov.f32 	%f211, %f208;
	mov.f32 	%f212, %f208;
	mov.f32 	%f213, %f208;
	mov.f32 	%f214, %f208;
	mov.f32 	%f215, %f208;
	@%p4 bra 	$L__BB0_6;
	and.b32  	%r39, %r1, 7;
	shl.b32 	%r9, %r31, 3;
	mad.lo.s32 	%r10, %r2, %r29, %r39;
	shl.b32 	%r40, %r1, 2;
	mov.u32 	%r41, _ZZ11sgemm_naiveiiifPKfS0_fPfE2As;
	add.s32 	%r11, %r41, %r40;
	shl.b32 	%r42, %r29, 5;
	add.s32 	%r12, %r10, %r42;
	shl.b32 	%r43, %r29, 6;
	add.s32 	%r13, %r10, %r43;
	add.s32 	%r14, %r13, %r42;
	shr.u32 	%r44, %r1, 7;
	mad.lo.s32 	%r15, %r44, %r31, %r3;
	and.b32  	%r45, %r1, 896;
	or.b32  	%r46, %r45, %r3;
	shl.b32 	%r47, %r46, 2;
	mov.u32 	%r48, _ZZ11sgemm_naiveiiifPKfS0_fPfE2Bs;
	add.s32 	%r16, %r48, %r47;
	shl.b32 	%r49, %r31, 1;
	add.s32 	%r17, %r15, %r49;
	shl.b32 	%r50, %r31, 2;
	add.s32 	%r18, %r15, %r50;
	add.s32 	%r19, %r18, %r49;
	shl.b32 	%r51, %r4, 5;
	add.s32 	%r20, %r48, %r51;
	mov.b32 	%r102, 0;
	mov.f32 	%f208, 0f00000000;
	mul.wide.u32 	%rd14, %r10, 4;
	mul.wide.u32 	%rd16, %r12, 4;
	mul.wide.u32 	%rd18, %r13, 4;
	mul.wide.u32 	%rd20, %r14, 4;
$L__BB0_3:
	shl.b32 	%r53, %r5, 8;
	mov.u32 	%r54, _ZZ11sgemm_naiveiiifPKfS0_fPfE2As;
	add.s32 	%r103, %r54, %r53;
	add.s64 	%rd15, %rd206, %rd14;
	ld.global.f32 	%f37, [%rd15];
	st.shared.f32 	[%r11], %f37;
	add.s64 	%rd17, %rd206, %rd16;
	ld.global.f32 	%f38, [%rd17];
	st.shared.f32 	[%r11+1024], %f38;
	add.s64 	%rd19, %rd206, %rd18;
	ld.global.f32 	%f39, [%rd19];
	st.shared.f32 	[%r11+2048], %f39;
	add.s64 	%rd21, %rd206, %rd20;
	ld.global.f32 	%f40, [%rd21];
	st.shared.f32 	[%r11+3072], %f40;
	mul.wide.u32 	%rd22, %r15, 4;
	add.s64 	%rd23, %rd207, %rd22;
	ld.global.f32 	%f41, [%rd23];
	st.shared.f32 	[%r16], %f41;
	mul.wide.u32 	%rd24, %r17, 4;
	add.s64 	%rd25, %rd207, %rd24;
	ld.global.f32 	%f42, [%rd25];
	st.shared.f32 	[%r16+1024], %f42;
	mul.wide.u32 	%rd26, %r18, 4;
	add.s64 	%rd27, %rd207, %rd26;
	ld.global.f32 	%f43, [%rd27];
	st.shared.f32 	[%r16+2048], %f43;
	mul.wide.u32 	%rd28, %r19, 4;
	add.s64 	%rd29, %rd207, %rd28;
	ld.global.f32 	%f44, [%rd29];
	st.shared.f32 	[%r16+3072], %f44;
	bar.sync 	0;
	mov.b32 	%r104, 16;
$L__BB0_4:
	ld.shared.f32 	%f45, [%r103];
	add.s32 	%r55, %r20, %r104;
	ld.shared.f32 	%f46, [%r55+-16];
	ld.shared.f32 	%f47, [%r55+-12];
	ld.shared.f32 	%f48, [%r55+-8];
	ld.shared.f32 	%f49, [%r55+-4];
	ld.shared.f32 	%f50, [%r55];
	ld.shared.f32 	%f51, [%r55+4];
	ld.shared.f32 	%f52, [%r55+8];
	ld.shared.f32 	%f53, [%r55+12];
	fma.rn.f32 	%f215, %f45, %f46, %f215;
	fma.rn.f32 	%f214, %f45, %f47, %f214;
	fma.rn.f32 	%f213, %f45, %f48, %f213;
	fma.rn.f32 	%f212, %f45, %f49, %f212;
	fma.rn.f32 	%f211, %f45, %f50, %f211;
	fma.rn.f32 	%f210, %f45, %f51, %f210;
	fma.rn.f32 	%f209, %f45, %f52, %f209;
	fma.rn.f32 	%f208, %f45, %f53, %f208;
	add.s32 	%r104, %r104, 512;
	add.s32 	%r103, %r103, 4;
	setp.ne.s32 	%p5, %r104, 4112;
	@%p5 bra 	$L__BB0_4;
	bar.sync 	0;
	add.s32 	%r102, %r102, 8;
	setp.lt.s32 	%p6, %r102, %r29;
	mul.wide.s32 	%rd30, %r9, 4;
	add.s64 	%rd207, %rd207, %rd30;
	add.s64 	%rd206, %rd206, 32;
	@%p6 bra 	$L__BB0_3;
$L__BB0_6:
	ld.param.u64 	%rd205, [_Z11sgemm_naiveiiifPKfS0_fPf_param_7];
	ld.param.f32 	%f191, [_Z11sgemm_naiveiiifPKfS0_fPf_param_6];
	ld.param.f32 	%f190, [_Z11sgemm_naiveiiifPKfS0_fPf_param_3];
	cvta.to.global.u64 	%rd31, %rd205;
	cvt.u64.u32 	%rd32, %r8;
	shl.b32 	%r56, %r4, 3;
	mul.f32 	%f54, %f190, %f215;
	mul.lo.s32 	%r57, %r5, %r31;
	shl.b32 	%r58, %r57, 3;
	add.s32 	%r59, %r58, %r56;
	cvt.u64.u32 	%rd33, %r59;
	add.s64 	%rd34, %rd33, %rd32;
	shl.b64 	%rd35, %rd34, 2;
	add.s64 	%rd36, %rd31, %rd35;
	ld.global.f32 	%f55, [%rd36];
	fma.rn.f32 	%f56, %f191, %f55, %f54;
	st.global.f32 	[%rd36], %f56;
	ld.global.f32 	%f57, [%rd36+4];
	fma.rn.f32 	%f58, %f191, %f57, %f54;
	st.global.f32 	[%rd36+4], %f58;
	ld.global.f32 	%f59, [%rd36+8];
	fma.rn.f32 	%f60, %f191, %f59, %f54;
	st.global.f32 	[%rd36+8], %f60;
	ld.global.f32 	%f61, [%rd36+12];
	fma.rn.f32 	%f62, %f191, %f61, %f54;
	st.global.f32 	[%rd36+12], %f62;
	ld.global.f32 	%f63, [%rd36+16];
	fma.rn.f32 	%f64, %f191, %f63, %f54;
	st.global.f32 	[%rd36+16], %f64;
	ld.global.f32 	%f65, [%rd36+20];
	fma.rn.f32 	%f66, %f191, %f65, %f54;
	st.global.f32 	[%rd36+20], %f66;
	ld.global.f32 	%f67, [%rd36+24];
	fma.rn.f32 	%f68, %f191, %f67, %f54;
	st.global.f32 	[%rd36+24], %f68;
	ld.global.f32 	%f69, [%rd36+28];
	fma.rn.f32 	%f70, %f191, %f69, %f54;
	st.global.f32 	[%rd36+28], %f70;
	mul.f32 	%f71, %f190, %f214;
	add.s32 	%r60, %r59, %r31;
	cvt.u64.u32 	%rd37, %r60;
	add.s64 	%rd38, %rd37, %rd32;
	shl.b64 	%rd39, %rd38, 2;
	add.s64 	%rd40, %rd31, %rd39;
	ld.global.f32 	%f72, [%rd40];
	fma.rn.f32 	%f73, %f191, %f72, %f71;
	st.global.f32 	[%rd40], %f73;
	add.s32 	%r61, %r60, 1;
	cvt.u64.u32 	%rd41, %r61;
	add.s64 	%rd42, %rd41, %rd32;
	shl.b64 	%rd43, %rd42, 2;
	add.s64 	%rd44, %rd31, %rd43;
	ld.global.f32 	%f74, [%rd44];
	fma.rn.f32 	%f75, %f191, %f74, %f71;
	st.global.f32 	[%rd44], %f75;
	add.s32 	%r62, %r60, 2;
	cvt.u64.u32 	%rd45, %r62;
	add.s64 	%rd46, %rd45, %rd32;
	shl.b64 	%rd47, %rd46, 2;
	add.s64 	%rd48, %rd31, %rd47;
	ld.global.f32 	%f76, [%rd48];
	fma.rn.f32 	%f77, %f191, %f76, %f71;
	st.global.f32 	[%rd48], %f77;
	add.s32 	%r63, %r60, 3;
	cvt.u64.u32 	%rd49, %r63;
	add.s64 	%rd50, %rd49, %rd32;
	shl.b64 	%rd51, %rd50, 2;
	add.s64 	%rd52, %rd31, %rd51;
	ld.global.f32 	%f78, [%rd52];
	fma.rn.f32 	%f79, %f191, %f78, %f71;
	st.global.f32 	[%rd52], %f79;
	add.s32 	%r64, %r60, 4;
	cvt.u64.u32 	%rd53, %r64;
	add.s64 	%rd54, %rd53, %rd32;
	shl.b64 	%rd55, %rd54, 2;
	add.s64 	%rd56, %rd31, %rd55;
	ld.global.f32 	%f80, [%rd56];
	fma.rn.f32 	%f81, %f191, %f80, %f71;
	st.global.f32 	[%rd56], %f81;
	add.s32 	%r65, %r60, 5;
	cvt.u64.u32 	%rd57, %r65;
	add.s64 	%rd58, %rd57, %rd32;
	shl.b64 	%rd59, %rd58, 2;
	add.s64 	%rd60, %rd31, %rd59;
	ld.global.f32 	%f82, [%rd60];
	fma.rn.f32 	%f83, %f191, %f82, %f71;
	st.global.f32 	[%rd60], %f83;
	add.s32 	%r66, %r60, 6;
	cvt.u64.u32 	%rd61, %r66;
	add.s64 	%rd62, %rd61, %rd32;
	shl.b64 	%rd63, %rd62, 2;
	add.s64 	%rd64, %rd31, %rd63;
	ld.global.f32 	%f84, [%rd64];
	fma.rn.f32 	%f85, %f191, %f84, %f71;
	st.global.f32 	[%rd64], %f85;
	add.s32 	%r67, %r60, 7;
	cvt.u64.u32 	%rd65, %r67;
	add.s64 	%rd66, %rd65, %rd32;
	shl.b64 	%rd67, %rd66, 2;
	add.s64 	%rd68, %rd31, %rd67;
	ld.global.f32 	%f86, [%rd68];
	fma.rn.f32 	%f87, %f191, %f86, %f71;
	st.global.f32 	[%rd68], %f87;
	mul.f32 	%f88, %f190, %f213;
	add.s32 	%r68, %r60, %r31;
	cvt.u64.u32 	%rd69, %r68;
	add.s64 	%rd70, %rd69, %rd32;
	shl.b64 	%rd71, %rd70, 2;
	add.s64 	%rd72, %rd31, %rd71;
	ld.global.f32 	%f89, [%rd72];
	fma.rn.f32 	%f90, %f191, %f89, %f88;
	st.global.f32 	[%rd72], %f90;
	ld.global.f32 	%f91, [%rd72+4];
	fma.rn.f32 	%f92, %f191, %f91, %f88;
	st.global.f32 	[%rd72+4], %f92;
	add.s32 	%r69, %r62, %r31;
	cvt.u64.u32 	%rd73, %r69;
	add.s64 	%rd74, %rd73, %rd32;
	shl.b64 	%rd75, %rd74, 2;
	add.s64 	%rd76, %rd31, %rd75;
	ld.global.f32 	%f93, [%rd76];
	fma.rn.f32 	%f94, %f191, %f93, %f88;
	st.global.f32 	[%rd76], %f94;
	ld.global.f32 	%f95, [%rd76+4];
	fma.rn.f32 	%f96, %f191, %f95, %f88;
	st.global.f32 	[%rd76+4], %f96;
	add.s32 	%r70, %r69, 2;
	cvt.u64.u32 	%rd77, %r70;
	add.s64 	%rd78, %rd77, %rd32;
	shl.b64 	%rd79, %rd78, 2;
	add.s64 	%rd80, %rd31, %rd79;
	ld.global.f32 	%f97, [%rd80];
	fma.rn.f32 	%f98, %f191, %f97, %f88;
	st.global.f32 	[%rd80], %f98;
	ld.global.f32 	%f99, [%rd80+4];
	fma.rn.f32 	%f100, %f191, %f99, %f88;
	st.global.f32 	[%rd80+4], %f100;
	add.s32 	%r71, %r69, 4;
	cvt.u64.u32 	%rd81, %r71;
	add.s64 	%rd82, %rd81, %rd32;
	shl.b64 	%rd83, %rd82, 2;
	add.s64 	%rd84, %rd31, %rd83;
	ld.global.f32 	%f101, [%rd84];
	fma.rn.f32 	%f102, %f191, %f101, %f88;
	st.global.f32 	[%rd84], %f102;
	ld.global.f32 	%f103, [%rd84+4];
	fma.rn.f32 	%f104, %f191, %f103, %f88;
	st.global.f32 	[%rd84+4], %f104;
	mul.f32 	%f105, %f190, %f212;
	add.s32 	%r72, %r68, %r31;
	cvt.u64.u32 	%rd85, %r72;
	add.s64 	%rd86, %rd85, %rd32;
	shl.b64 	%rd87, %rd86, 2;
	add.s64 	%rd88, %rd31, %rd87;
	ld.global.f32 	%f106, [%rd88];
	fma.rn.f32 	%f107, %f191, %f106, %f105;
	st.global.f32 	[%rd88], %f107;
	add.s32 	%r73, %r72, 1;
	cvt.u64.u32 	%rd89, %r73;
	add.s64 	%rd90, %rd89, %rd32;
	shl.b64 	%rd91, %rd90, 2;
	add.s64 	%rd92, %rd31, %rd91;
	ld.global.f32 	%f108, [%rd92];
	fma.rn.f32 	%f109, %f191, %f108, %f105;
	st.global.f32 	[%rd92], %f109;
	add.s32 	%r74, %r72, 2;
	cvt.u64.u32 	%rd93, %r74;
	add.s64 	%rd94, %rd93, %rd32;
	shl.b64 	%rd95, %rd94, 2;
	add.s64 	%rd96, %rd31, %rd95;
	ld.global.f32 	%f110, [%rd96];
	fma.rn.f32 	%f111, %f191, %f110, %f105;
	st.global.f32 	[%rd96], %f111;
	add.s32 	%r75, %r72, 3;
	cvt.u64.u32 	%rd97, %r75;
	add.s64 	%rd98, %rd97, %rd32;
	shl.b64 	%rd99, %rd98, 2;
	add.s64 	%rd100, %rd31, %rd99;
	ld.global.f32 	%f112, [%rd100];
	fma.rn.f32 	%f113, %f191, %f112, %f105;
	st.global.f32 	[%rd100], %f113;
	add.s32 	%r76, %r72, 4;
	cvt.u64.u32 	%rd101, %r76;
	add.s64 	%rd102, %rd101, %rd32;
	shl.b64 	%rd103, %rd102, 2;
	add.s64 	%rd104, %rd31, %rd103;
	ld.global.f32 	%f114, [%rd104];
	fma.rn.f32 	%f115, %f191, %f114, %f105;
	st.global.f32 	[%rd104], %f115;
	add.s32 	%r77, %r72, 5;
	cvt.u64.u32 	%rd105, %r77;
	add.s64 	%rd106, %rd105, %rd32;
	shl.b64 	%rd107, %rd106, 2;
	add.s64 	%rd108, %rd31, %rd107;
	ld.global.f32 	%f116, [%rd108];
	fma.rn.f32 	%f117, %f191, %f116, %f105;
	st.global.f32 	[%rd108], %f117;
	add.s32 	%r78, %r72, 6;
	cvt.u64.u32 	%rd109, %r78;
	add.s64 	%rd110, %rd109, %rd32;
	shl.b64 	%rd111, %rd110, 2;
	add.s64 	%rd112, %rd31, %rd111;
	ld.global.f32 	%f118, [%rd112];
	fma.rn.f32 	%f119, %f191, %f118, %f105;
	st.global.f32 	[%rd112], %f119;
	add.s32 	%r79, %r72, 7;
	cvt.u64.u32 	%rd113, %r79;
	add.s64 	%rd114, %rd113, %rd32;
	shl.b64 	%rd115, %rd114, 2;
	add.s64 	%rd116, %rd31, %rd115;
	ld.global.f32 	%f120, [%rd116];
	fma.rn.f32 	%f121, %f191, %f120, %f105;
	st.global.f32 	[%rd116], %f121;
	mul.f32 	%f122, %f190, %f211;
	add.s32 	%r80, %r72, %r31;
	cvt.u64.u32 	%rd117, %r80;
	add.s64 	%rd118, %rd117, %rd32;
	shl.b64 	%rd119, %rd118, 2;
	add.s64 	%rd120, %rd31, %rd119;
	ld.global.f32 	%f123, [%rd120];
	fma.rn.f32 	%f124, %f191, %f123, %f122;
	st.global.f32 	[%rd120], %f124;
	ld.global.f32 	%f125, [%rd120+4];
	fma.rn.f32 	%f126, %f191, %f125, %f122;
	st.global.f32 	[%rd120+4], %f126;
	ld.global.f32 	%f127, [%rd120+8];
	fma.rn.f32 	%f128, %f191, %f127, %f122;
	st.global.f32 	[%rd120+8], %f128;
	ld.global.f32 	%f129, [%rd120+12];
	fma.rn.f32 	%f130, %f191, %f129, %f122;
	st.global.f32 	[%rd120+12], %f130;
	add.s32 	%r81, %r76, %r31;
	cvt.u64.u32 	%rd121, %r81;
	add.s64 	%rd122, %rd121, %rd32;
	shl.b64 	%rd123, %rd122, 2;
	add.s64 	%rd124, %rd31, %rd123;
	ld.global.f32 	%f131, [%rd124];
	fma.rn.f32 	%f132, %f191, %f131, %f122;
	st.global.f32 	[%rd124], %f132;
	ld.global.f32 	%f133, [%rd124+4];
	fma.rn.f32 	%f134, %f191, %f133, %f122;
	st.global.f32 	[%rd124+4], %f134;
	ld.global.f32 	%f135, [%rd124+8];
	fma.rn.f32 	%f136, %f191, %f135, %f122;
	st.global.f32 	[%rd124+8], %f136;
	ld.global.f32 	%f137, [%rd124+12];
	fma.rn.f32 	%f138, %f191, %f137, %f122;
	st.global.f32 	[%rd124+12], %f138;
	mul.f32 	%f139, %f190, %f210;
	add.s32 	%r82, %r80, %r31;
	cvt.u64.u32 	%rd125, %r82;
	add.s64 	%rd126, %rd125, %rd32;
	shl.b64 	%rd127, %rd126, 2;
	add.s64 	%rd128, %rd31, %rd127;
	ld.global.f32 	%f140, [%rd128];
	fma.rn.f32 	%f141, %f191, %f140, %f139;
	st.global.f32 	[%rd128], %f141;
	add.s32 	%r83, %r82, 1;
	cvt.u64.u32 	%rd129, %r83;
	add.s64 	%rd130, %rd129, %rd32;
	shl.b64 	%rd131, %rd130, 2;
	add.s64 	%rd132, %rd31, %rd131;
	ld.global.f32 	%f142, [%rd132];
	fma.rn.f32 	%f143, %f191, %f142, %f139;
	st.global.f32 	[%rd132], %f143;
	add.s32 	%r84, %r82, 2;
	cvt.u64.u32 	%rd133, %r84;
	add.s64 	%rd134, %rd133, %rd32;
	shl.b64 	%rd135, %rd134, 2;
	add.s64 	%rd136, %rd31, %rd135;
	ld.global.f32 	%f144, [%rd136];
	fma.rn.f32 	%f145, %f191, %f144, %f139;
	st.global.f32 	[%rd136], %f145;
	add.s32 	%r85, %r82, 3;
	cvt.u64.u32 	%rd137, %r85;
	add.s64 	%rd138, %rd137, %rd32;
	shl.b64 	%rd139, %rd138, 2;
	add.s64 	%rd140, %rd31, %rd139;
	ld.global.f32 	%f146, [%rd140];
	fma.rn.f32 	%f147, %f191, %f146, %f139;
	st.global.f32 	[%rd140], %f147;
	add.s32 	%r86, %r82, 4;
	cvt.u64.u32 	%rd141, %r86;
	add.s64 	%rd142, %rd141, %rd32;
	shl.b64 	%rd143, %rd142, 2;
	add.s64 	%rd144, %rd31, %rd143;
	ld.global.f32 	%f148, [%rd144];
	fma.rn.f32 	%f149, %f191, %f148, %f139;
	st.global.f32 	[%rd144], %f149;
	add.s32 	%r87, %r82, 5;
	cvt.u64.u32 	%rd145, %r87;
	add.s64 	%rd146, %rd145, %rd32;
	shl.b64 	%rd147, %rd146, 2;
	add.s64 	%rd148, %rd31, %rd147;
	ld.global.f32 	%f150, [%rd148];
	fma.rn.f32 	%f151, %f191, %f150, %f139;
	st.global.f32 	[%rd148], %f151;
	add.s32 	%r88, %r82, 6;
	cvt.u64.u32 	%rd149, %r88;
	add.s64 	%rd150, %rd149, %rd32;
	shl.b64 	%rd151, %rd150, 2;
	add.s64 	%rd152, %rd31, %rd151;
	ld.global.f32 	%f152, [%rd152];
	fma.rn.f32 	%f153, %f191, %f152, %f139;
	st.global.f32 	[%rd152], %f153;
	add.s32 	%r89, %r82, 7;
	cvt.u64.u32 	%rd153, %r89;
	add.s64 	%rd154, %rd153, %rd32;
	shl.b64 	%rd155, %rd154, 2;
	add.s64 	%rd156, %rd31, %rd155;
	ld.global.f32 	%f154, [%rd156];
	fma.rn.f32 	%f155, %f191, %f154, %f139;
	st.global.f32 	[%rd156], %f155;
	mul.f32 	%f156, %f190, %f209;
	add.s32 	%r90, %r82, %r31;
	cvt.u64.u32 	%rd157, %r90;
	add.s64 	%rd158, %rd157, %rd32;
	shl.b64 	%rd159, %rd158, 2;
	add.s64 	%rd160, %rd31, %rd159;
	ld.global.f32 	%f157, [%rd160];
	fma.rn.f32 	%f158, %f191, %f157, %f156;
	st.global.f32 	[%rd160], %f158;
	ld.global.f32 	%f159, [%rd160+4];
	fma.rn.f32 	%f160, %f191, %f159, %f156;
	st.global.f32 	[%rd160+4], %f160;
	add.s32 	%r91, %r84, %r31;
	cvt.u64.u32 	%rd161, %r91;
	add.s64 	%rd162, %rd161, %rd32;
	shl.b64 	%rd163, %rd162, 2;
	add.s64 	%rd164, %rd31, %rd163;
	ld.global.f32 	%f161, [%rd164];
	fma.rn.f32 	%f162, %f191, %f161, %f156;
	st.global.f32 	[%rd164], %f162;
	ld.global.f32 	%f163, [%rd164+4];
	fma.rn.f32 	%f164, %f191, %f163, %f156;
	st.global.f32 	[%rd164+4], %f164;
	add.s32 	%r92, %r91, 2;
	cvt.u64.u32 	%rd165, %r92;
	add.s64 	%rd166, %rd165, %rd32;
	shl.b64 	%rd167, %rd166, 2;
	add.s64 	%rd168, %rd31, %rd167;
	ld.global.f32 	%f165, [%rd168];
	fma.rn.f32 	%f166, %f191, %f165, %f156;
	st.global.f32 	[%rd168], %f166;
	ld.global.f32 	%f167, [%rd168+4];
	fma.rn.f32 	%f168, %f191, %f167, %f156;
	st.global.f32 	[%rd168+4], %f168;
	add.s32 	%r93, %r91, 4;
	cvt.u64.u32 	%rd169, %r93;
	add.s64 	%rd170, %rd169, %rd32;
	shl.b64 	%rd171, %rd170, 2;
	add.s64 	%rd172, %rd31, %rd171;
	ld.global.f32 	%f169, [%rd172];
	fma.rn.f32 	%f170, %f191, %f169, %f156;
	st.global.f32 	[%rd172], %f170;
	ld.global.f32 	%f171, [%rd172+4];
	fma.rn.f32 	%f172, %f191, %f171, %f156;
	st.global.f32 	[%rd172+4], %f172;
	mul.f32 	%f173, %f190, %f208;
	add.s32 	%r94, %r90, %r31;
	cvt.u64.u32 	%rd173, %r94;
	add.s64 	%rd174, %rd173, %rd32;
	shl.b64 	%rd175, %rd174, 2;
	add.s64 	%rd176, %rd31, %rd175;
	ld.global.f32 	%f174, [%rd176];
	fma.rn.f32 	%f175, %f191, %f174, %f173;
	st.global.f32 	[%rd176], %f175;
	add.s32 	%r95, %r94, 1;
	cvt.u64.u32 	%rd177, %r95;
	add.s64 	%rd178, %rd177, %rd32;
	shl.b64 	%rd179, %rd178, 2;
	add.s64 	%rd180, %rd31, %rd179;
	ld.global.f32 	%f176, [%rd180];
	fma.rn.f32 	%f177, %f191, %f176, %f173;
	st.global.f32 	[%rd180], %f177;
	add.s32 	%r96, %r94, 2;
	cvt.u64.u32 	%rd181, %r96;
	add.s64 	%rd182, %rd181, %rd32;
	shl.b64 	%rd183, %rd182, 2;
	add.s64 	%rd184, %rd31, %rd183;
	ld.global.f32 	%f178, [%rd184];
	fma.rn.f32 	%f179, %f191, %f178, %f173;
	st.global.f32 	[%rd184], %f179;
	add.s32 	%r97, %r94, 3;
	cvt.u64.u32 	%rd185, %r97;
	add.s64 	%rd186, %rd185, %rd32;
	shl.b64 	%rd187, %rd186, 2;
	add.s64 	%rd188, %rd31, %rd187;
	ld.global.f32 	%f180, [%rd188];
	fma.rn.f32 	%f181, %f191, %f180, %f173;
	st.global.f32 	[%rd188], %f181;
	add.s32 	%r98, %r94, 4;
	cvt.u64.u32 	%rd189, %r98;
	add.s64 	%rd190, %rd189, %rd32;
	shl.b64 	%rd191, %rd190, 2;
	add.s64 	%rd192, %rd31, %rd191;
	ld.global.f32 	%f182, [%rd192];
	fma.rn.f32 	%f183, %f191, %f182, %f173;
	st.global.f32 	[%rd192], %f183;
	add.s32 	%r99, %r94, 5;
	cvt.u64.u32 	%rd193, %r99;
	add.s64 	%rd194, %rd193, %rd32;
	shl.b64 	%rd195, %rd194, 2;
	add.s64 	%rd196, %rd31, %rd195;
	ld.global.f32 	%f184, [%rd196];
	fma.rn.f32 	%f185, %f191, %f184, %f173;
	st.global.f32 	[%rd196], %f185;
	add.s32 	%r100, %r94, 6;
	cvt.u64.u32 	%rd197, %r100;
	add.s64 	%rd198, %rd197, %rd32;
	shl.b64 	%rd199, %rd198, 2;
	add.s64 	%rd200, %rd31, %rd199;
	ld.global.f32 	%f186, [%rd200];
	fma.rn.f32 	%f187, %f191, %f186, %f173;
	st.global.f32 	[%rd200], %f187;
	add.s32 	%r101, %r94, 7;
	cvt.u64.u32 	%rd201, %r101;
	add.s64 	%rd202, %rd201, %rd32;
	shl.b64 	%rd203, %rd202, 2;
	add.s64 	%rd204, %rd31, %rd203;
	ld.global.f32 	%f188, [%rd204];
	fma.rn.f32 	%f189, %f191, %f188, %f173;
	st.global.f32 	[%rd204], %f189;
$L__BB0_7:
	ret;

}


// ===== COMPILED SASS (sm_100) =====

	.target	sm_100

	.elftype	@"ET_EXEC"


//--------------------- .note.nv.tkinfo           --------------------------
	.section	.note.nv.tkinfo,"",@"SHT_NOTE"
	.sectionflags	@"SHF_NOTE_NV_TKINFO"
	.tkinfo
        /*0018*/ 	.word	0x00000002
        /*0030*/ 	.string	""
        /*0030*/ 	.string	"ptxas"
        /*0030*/ 	.string	"Cuda compilation tools, release 13.0, V13.0.88"
        /*0030*/ 	.string	"Build cuda_13.0.r13.0/compiler.36424714_0"
        /*0030*/ 	.string	"-arch sm_100 -m 64 "



//--------------------- .note.nv.cuinfo           --------------------------
	.section	.note.nv.cuinfo,"",@"SHT_NOTE"
	.sectionflags	@"SHF_NOTE_NV_CUINFO"
        /*0018*/ 	.short	0x0002
        /*001a*/ 	.short	0x0064
        /*001c*/ 	.short	0x0082
	.zero		2


//--------------------- .nv.info                  --------------------------
	.section	.nv.info,"",@"SHT_CUDA_INFO"
	.align	4


	//----- nvinfo : EIATTR_REGCOUNT
	.align		4
        /*0000*/ 	.byte	0x04, 0x2f
        /*0002*/ 	.short	(.L_1 - .L_0)
	.align		4
.L_0:
        /*0004*/ 	.word	index@(_Z11sgemm_naiveiiifPKfS0_fPf)
        /*0008*/ 	.word	0x00000020


	//----- nvinfo : EIATTR_FRAME_SIZE
	.align		4
.L_1:
        /*000c*/ 	.byte	0x04, 0x11
        /*000e*/ 	.short	(.L_3 - .L_2)
	.align		4
.L_2:
        /*0010*/ 	.word	index@(_Z11sgemm_naiveiiifPKfS0_fPf)
        /*0014*/ 	.word	0x00000000


	//----- nvinfo : EIATTR_MIN_STACK_SIZE
	.align		4
.L_3:
        /*0018*/ 	.byte	0x04, 0x12
        /*001a*/ 	.short	(.L_5 - .L_4)
	.align		4
.L_4:
        /*001c*/ 	.word	index@(_Z11sgemm_naiveiiifPKfS0_fPf)
        /*0020*/ 	.word	0x00000000
.L_5:


//--------------------- .nv.compat                --------------------------
	.section	.nv.compat,"",@"SHT_CUDA_COMPAT_INFO"
	.align	4
        /*0000*/ 	.byte	0x02, 0x09, 0x00, 0x00, 0x02, 0x02, 0x01, 0x00, 0x02, 0x05, 0x05, 0x00, 0x03, 0x07, 0x01, 0x01
        /*0010*/ 	.byte	0x02, 0x03, 0x00, 0x00, 0x02, 0x06, 0x01, 0x00, 0x04, 0x0b, 0x08, 0x00, 0x09, 0x00, 0x00, 0x00
        /*0020*/ 	.byte	0x00, 0x00, 0x00, 0x00


//--------------------- .nv.info._Z11sgemm_naiveiiifPKfS0_fPf --------------------------
	.section	.nv.info._Z11sgemm_naiveiiifPKfS0_fPf,"",@"SHT_CUDA_INFO"
	.sectionflags	@""
	.align	4


	//----- nvinfo : EIATTR_CUDA_API_VERSION
	.align		4
        /*0000*/ 	.byte	0x04, 0x37
        /*0002*/ 	.short	(.L_7 - .L_6)
.L_6:
        /*0004*/ 	.word	0x00000082


	//----- nvinfo : EIATTR_KPARAM_INFO
	.align		4
.L_7:
        /*0008*/ 	.byte	0x04, 0x17
        /*000a*/ 	.short	(.L_9 - .L_8)
.L_8:
        /*000c*/ 	.word	0x00000000
        /*0010*/ 	.short	0x0007
        /*0012*/ 	.short	0x0028
        /*0014*/ 	.byte	0x00, 0xf5, 0x21, 0x00


	//----- nvinfo : EIATTR_KPARAM_INFO
	.align		4
.L_9:
        /*0018*/ 	.byte	0x04, 0x17
        /*001a*/ 	.short	(.L_11 - .L_10)
.L_10:
        /*001c*/ 	.word	0x00000000
        /*0020*/ 	.short	0x0006
        /*0022*/ 	.short	0x0020
        /*0024*/ 	.byte	0x00, 0xf0, 0x11, 0x00


	//----- nvinfo : EIATTR_KPARAM_INFO
	.align		4
.L_11:
        /*0028*/ 	.byte	0x04, 0x17
        /*002a*/ 	.short	(.L_13 - .L_12)
.L_12:
        /*002c*/ 	.word	0x00000000
        /*0030*/ 	.short	0x0005
        /*0032*/ 	.short	0x0018
        /*0034*/ 	.byte	0x00, 0xf5, 0x21, 0x00


	//----- nvinfo : EIATTR_KPARAM_INFO
	.align		4
.L_13:
        /*0038*/ 	.byte	0x04, 0x17
        /*003a*/ 	.short	(.L_15 - .L_14)
.L_14:
        /*003c*/ 	.word	0x00000000
        /*0040*/ 	.short	0x0004
        /*0042*/ 	.short	0x0010
        /*0044*/ 	.byte	0x00, 0xf5, 0x21, 0x00


	//----- nvinfo : EIATTR_KPARAM_INFO
	.align		4
.L_15:
        /*0048*/ 	.byte	0x04, 0x17
        /*004a*/ 	.short	(.L_17 - .L_16)
.L_16:
        /*004c*/ 	.word	0x00000000
        /*0050*/ 	.short	0x0003
        /*0052*/ 	.short	0x000c
        /*0054*/ 	.byte	0x00, 0xf0, 0x11, 0x00


	//----- nvinfo : EIATTR_KPARAM_INFO
	.align		4
.L_17:
        /*0058*/ 	.byte	0x04, 0x17
        /*005a*/ 	.short	(.L_19 - .L_18)
.L_18:
        /*005c*/ 	.word	0x00000000
        /*0060*/ 	.short	0x0002
        /*0062*/ 	.short	0x0008
        /*0064*/ 	.byte	0x00, 0xf0, 0x11, 0x00


	//----- nvinfo : EIATTR_KPARAM_INFO
	.align		4
.L_19:
        /*0068*/ 	.byte	0x04, 0x17
        /*006a*/ 	.short	(.L_21 - .L_20)
.L_20:
        /*006c*/ 	.word	0x00000000
        /*0070*/ 	.short	0x0001
        /*0072*/ 	.short	0x0004
        /*0074*/ 	.byte	0x00, 0xf0, 0x11, 0x00


	//----- nvinfo : EIATTR_KPARAM_INFO
	.align		4
.L_21:
        /*0078*/ 	.byte	0x04, 0x17
        /*007a*/ 	.short	(.L_23 - .L_22)
.L_22:
        /*007c*/ 	.word	0x00000000
        /*0080*/ 	.short	0x0000
        /*0082*/ 	.short	0x0000
        /*0084*/ 	.byte	0x00, 0xf0, 0x11, 0x00


	//----- nvinfo : EIATTR_SPARSE_MMA_MASK
	.align		4
.L_23:
        /*0088*/ 	.byte	0x03, 0x50
        /*008a*/ 	.short	0x0000


	//----- nvinfo : EIATTR_MAXREG_COUNT
	.align		4
        /*008c*/ 	.byte	0x03, 0x1b
        /*008e*/ 	.short	0x00ff


	//----- nvinfo : EIATTR_NUM_BARRIERS
	.align		4
        /*0090*/ 	.byte	0x02, 0x4c
        /*0092*/ 	.byte	0x01
	.zero		1


	//----- nvinfo : EIATTR_MERCURY_ISA_VERSION
	.align		4
        /*0094*/ 	.byte	0x03, 0x5f
        /*0096*/ 	.short	0x0101


	//----- nvinfo : EIATTR_VRC_CTA_INIT_COUNT
	.align		4
        /*0098*/ 	.byte	0x02, 0x4a
	.zero		1
	.zero		1


	//----- nvinfo : EIATTR_EXIT_INSTR_OFFSETS
	.align		4
        /*009c*/ 	.byte	0x04, 0x1c
        /*009e*/ 	.short	(.L_25 - .L_24)


	//   ....[0]....
.L_24:
        /*00a0*/ 	.word	0x000000d0


	//   ....[1]....
        /*00a4*/ 	.word	0x000025f0


	//----- nvinfo : EIATTR_CBANK_PARAM_SIZE
	.align		4
.L_25:
        /*00a8*/ 	.byte	0x03, 0x19
        /*00aa*/ 	.short	0x0030


	//----- nvinfo : EIATTR_PARAM_CBANK
	.align		4
        /*00ac*/ 	.byte	0x04, 0x0a
        /*00ae*/ 	.short	(.L_27 - .L_26)
	.align		4
.L_26:
        /*00b0*/ 	.word	index@(.nv.constant0._Z11sgemm_naiveiiifPKfS0_fPf)
        /*00b4*/ 	.short	0x0380
        /*00b6*/ 	.short	0x0030


	//----- nvinfo : EIATTR_SW_WAR
	.align		4
.L_27:
        /*00b8*/ 	.byte	0x04, 0x36
        /*00ba*/ 	.short	(.L_29 - .L_28)
.L_28:
        /*00bc*/ 	.word	0x00000008
.L_29:


//--------------------- .nv.callgraph             --------------------------
	.section	.nv.callgraph,"",@"SHT_CUDA_CALLGRAPH"
	.align	4
	.sectionentsize	8
	.align		4
        /*0000*/ 	.word	0x00000000
	.align		4
        /*0004*/ 	.word	0xffffffff
	.align		4
        /*0008*/ 	.word	0x00000000
	.align		4
        /*000c*/ 	.word	0xfffffffe
	.align		4
        /*0010*/ 	.word	0x00000000
	.align		4
        /*0014*/ 	.word	0xfffffffd
	.align		4
        /*0018*/ 	.word	0x00000000
	.align		4
        /*001c*/ 	.word	0xfffffffc


//--------------------- .text._Z11sgemm_naiveiiifPKfS0_fPf --------------------------
	.section	.text._Z11sgemm_naiveiiifPKfS0_fPf,"ax",@progbits
	.align	128
        .global         _Z11sgemm_naiveiiifPKfS0_fPf
        .type           _Z11sgemm_naiveiiifPKfS0_fPf,@function
        .size           _Z11sgemm_naiveiiifPKfS0_fPf,(.L_x_3 - _Z11sgemm_naiveiiifPKfS0_fPf)
        .other          _Z11sgemm_naiveiiifPKfS0_fPf,@"STO_CUDA_ENTRY STV_DEFAULT"
_Z11sgemm_naiveiiifPKfS0_fPf:
.text._Z11sgemm_naiveiiifPKfS0_fPf:
[----:B------:R-:W-:Y:S08]  /*0000*/  LDC R1, c[0x0][0x37c] ;  /* 0x0000df00ff017b82 */ /* 0x000ff00000000800 */
[----:B------:R-:W0:Y:S01]  /*0010*/  S2UR UR9, SR_CTAID.X ;  /* 0x00000000000979c3 */ /* 0x000e220000002500 */
[----:B------:R-:W1:Y:S01]  /*0020*/  S2R R5, SR_TID.X ;  /* 0x0000000000057919 */ /* 0x000e620000002100 */
[----:B------:R-:W2:Y:S06]  /*0030*/  LDCU.64 UR12, c[0x0][0x380] ;  /* 0x00007000ff0c77ac */ /* 0x000eac0008000a00 */
[----:B------:R-:W3:Y:S01]  /*0040*/  S2UR UR8, SR_CTAID.Y ;  /* 0x00000000000879c3 */ /* 0x000ee20000002600 */
[----:B0-----:R-:W-:-:S06]  /*0050*/  USHF.L.U32 UR9, UR9, 0x7, URZ ;  /* 0x0000000709097899 */ /* 0x001fcc00080006ff */
[----:B------:R-:W-:Y:S01]  /*0060*/  IMAD.U32 R0, RZ, RZ, UR9 ;  /* 0x00000009ff007e24 */ /* 0x000fe2000f8e00ff */
[----:B---3--:R-:W-:Y:S01]  /*0070*/  USHF.L.U32 UR8, UR8, 0x7, URZ ;  /* 0x0000000708087899 */ /* 0x008fe200080006ff */
[----:B-1----:R-:W-:-:S03]  /*0080*/  SHF.R.U32.HI R21, RZ, 0x3, R5 ;  /* 0x00000003ff157819 */ /* 0x002fc60000011605 */
[----:B------:R-:W-:Y:S02]  /*0090*/  LOP3.LUT R0, R0, 0x7f, R5, 0xf8, !PT ;  /* 0x0000007f00007812 */ /* 0x000fe400078ef805 */
[----:B------:R-:W-:Y:S02]  /*00a0*/  LOP3.LUT R2, R21, UR8, RZ, 0xfc, !PT ;  /* 0x0000000815027c12 */ /* 0x000fe4000f8efcff */
[----:B--2---:R-:W-:-:S04]  /*00b0*/  ISETP.GE.U32.AND P0, PT, R0, UR13, PT ;  /* 0x0000000d00007c0c */ /* 0x004fc8000bf06070 */
[----:B------:R-:W-:-:S13]  /*00c0*/  ISETP.GE.U32.OR P0, PT, R2, UR12, P0 ;  /* 0x0000000c02007c0c */ /* 0x000fda0008706470 */
[----:B------:R-:W-:Y:S05]  /*00d0*/  @P0 EXIT ;  /* 0x000000000000094d */ /* 0x000fea0003800000 */
[----:B------:R-:W0:Y:S01]  /*00e0*/  LDCU UR16, c[0x0][0x388] ;  /* 0x00007100ff1077ac */ /* 0x000e220008000800 */
[----:B------:R-:W-:Y:S01]  /*00f0*/  HFMA2 R23, -RZ, RZ, 0, 0 ;  /* 0x00000000ff177431 */ /* 0x000fe200000001ff */
[----:B------:R-:W-:Y:S01]  /*0100*/  LOP3.LUT R0, R5, 0xf, RZ, 0xc0, !PT ;  /* 0x0000000f05007812 */ /* 0x000fe200078ec0ff */
[----:B------:R-:W-:Y:S01]  /*0110*/  IMAD.MOV.U32 R26, RZ, RZ, RZ ;  /* 0x000000ffff1a7224 */ /* 0x000fe200078e00ff */
[----:B------:R-:W1:Y:S01]  /*0120*/  LDCU.128 UR4, c[0x0][0x390] ;  /* 0x00007200ff0477ac */ /* 0x000e620008000c00 */
[----:B------:R-:W-:Y:S02]  /*0130*/  SHF.R.U32.HI R22, RZ, 0x4, R5 ;  /* 0x00000004ff167819 */ /* 0x000fe40000011605 */
[----:B------:R-:W-:Y:S02]  /*0140*/  CS2R R24, SRZ ;  /* 0x0000000000187805 */ /* 0x000fe4000001ff00 */
[----:B------:R-:W-:Y:S02]  /*0150*/  CS2R R16, SRZ ;  /* 0x0000000000107805 */ /* 0x000fe4000001ff00 */
[----:B------:R-:W-:Y:S01]  /*0160*/  CS2R R18, SRZ ;  /* 0x0000000000127805 */ /* 0x000fe2000001ff00 */
[----:B------:R-:W2:Y:S01]  /*0170*/  LDCU.64 UR14, c[0x0][0x358] ;  /* 0x00006b00ff0e77ac */ /* 0x000ea20008000a00 */
[----:B0-----:R-:W-:-:S02]  /*0180*/  UISETP.GE.AND UP0, UPT, UR16, 0x1, UPT ;  /* 0x000000011000788c */ /* 0x001fc4000bf06270 */
[----:B------:R-:W-:Y:S02]  /*0190*/  UIMAD UR10, UR8, UR16, URZ ;  /* 0x00000010080a72a4 */ /* 0x000fe4000f8e02ff */
[----:B-1----:R-:W-:Y:S02]  /*01a0*/  UIMAD.WIDE.U32 UR6, UR9, 0x4, UR6 ;  /* 0x00000004090678a5 */ /* 0x002fe4000f8e0006 */
[----:B------:R-:W-:Y:S02]  /*01b0*/  UIMAD.WIDE.U32 UR4, UR10, 0x4, UR4 ;  /* 0x000000040a0478a5 */ /* 0x000fe4000f8e0004 */
[----:B------:R-:W-:Y:S01]  /*01c0*/  UIMAD UR10, UR8, UR13, UR9 ;  /* 0x0000000d080a72a4 */ /* 0x000fe2000f8e0209 */
[----:B------:R-:W-:Y:S11]  /*01d0*/  BRA.U !UP0, `(.L_x_0) ;  /* 0x0000000908707547 */ /* 0x000ff6000b800000 */
[----:B------:R-:W0:Y:S01]  /*01e0*/  S2UR UR12, SR_CgaCtaId ;  /* 0x00000000000c79c3 */ /* 0x000e220000008800 */
[C---:B------:R-:W-:Y:S01]  /*01f0*/  LOP3.LUT R2, R5.reuse, 0x7, RZ, 0xc0, !PT ;  /* 0x0000000705027812 */ /* 0x040fe200078ec0ff */
[----:B------:R-:W-:Y:S01]  /*0200*/  UMOV UR8, 0x400 ;  /* 0x0000040000087882 */ /* 0x000fe20000000000 */
[----:B------:R-:W-:Y:S01]  /*0210*/  LOP3.LUT R3, R5, 0x7f, RZ, 0xc0, !PT ;  /* 0x0000007f05037812 */ /* 0x000fe200078ec0ff */
[----:B------:R-:W-:Y:S01]  /*0220*/  UIADD3 UR9, UPT, UPT, UR8, 0x1000, URZ ;  /* 0x0000100008097890 */ /* 0x000fe2000fffe0ff */
[----:B------:R-:W-:Y:S01]  /*0230*/  SHF.R.U32.HI R4, RZ, 0x7, R5 ;  /* 0x00000007ff047819 */ /* 0x000fe20000011605 */
[----:B------:R-:W-:Y:S01]  /*0240*/  IMAD R21, R21, UR16, R2 ;  /* 0x0000001015157c24 */ /* 0x000fe2000f8e0202 */
[----:B------:R-:W-:Y:S01]  /*0250*/  LOP3.LUT R2, R5, 0x380, RZ, 0xc0, !PT ;  /* 0x0000038005027812 */ /* 0x000fe200078ec0ff */
[----:B------:R-:W-:Y:S02]  /*0260*/  IMAD.MOV.U32 R26, RZ, RZ, RZ ;  /* 0x000000ffff1a7224 */ /* 0x000fe400078e00ff */
[----:B------:R-:W-:Y:S01]  /*0270*/  IMAD R3, R4, UR13, R3 ;  /* 0x0000000d04037c24 */ /* 0x000fe2000f8e0203 */
[----:B------:R-:W-:Y:S01]  /*0280*/  LOP3.LUT R2, R2, 0x7f, R5, 0xf8, !PT ;  /* 0x0000007f02027812 */ /* 0x000fe200078ef805 */
[----:B0-----:R-:W-:-:S02]  /*0290*/  ULEA UR11, UR12, UR8, 0x18 ;  /* 0x000000080c0b7291 */ /* 0x001fc4000f8ec0ff */
[----:B------:R-:W-:Y:S01]  /*02a0*/  ULEA UR9, UR12, UR9, 0x18 ;  /* 0x000000090c097291 */ /* 0x000fe2000f8ec0ff */
[----:B------:R-:W-:Y:S01]  /*02b0*/  UMOV UR8, UR4 ;  /* 0x0000000400087c82 */ /* 0x000fe20008000000 */
[----:B------:R-:W-:Y:S02]  /*02c0*/  UMOV UR4, URZ ;  /* 0x000000ff00047c82 */ /* 0x000fe40008000000 */
[----:B------:R-:W-:Y:S02]  /*02d0*/  LEA R20, R5, UR11, 0x2 ;  /* 0x0000000b05147c11 */ /* 0x000fe4000f8e10ff */
[----:B------:R-:W-:Y:S02]  /*02e0*/  LEA R2, R2, UR9, 0x2 ;  /* 0x0000000902027c11 */ /* 0x000fe4000f8e10ff */
[----:B------:R-:W-:-:S07]  /*02f0*/  LEA R0, R0, UR9, 0x5 ;  /* 0x0000000900007c11 */ /* 0x000fce000f8e28ff */
.L_x_1:
[----:B------:R-:W-:Y:S01]  /*0300*/  MOV R6, UR16 ;  /* 0x0000001000067c02 */ /* 0x000fe20008000f00 */
[----:B------:R-:W-:Y:S02]  /*0310*/  HFMA2 R7, -RZ, RZ, 0, 2.384185791015625e-07 ;  /* 0x00000004ff077431 */ /* 0x000fe400000001ff */
[----:B------:R-:W-:Y:S01]  /*0320*/  IMAD.U32 R9, RZ, RZ, UR16 ;  /* 0x00000010ff097e24 */ /* 0x000fe2000f8e00ff */
[----:B------:R-:W-:Y:S01]  /*0330*/  MOV R10, UR16 ;  /* 0x00000010000a7c02 */ /* 0x000fe20008000f00 */
[----:B------:R-:W-:Y:S01]  /*0340*/  IMAD.U32 R4, RZ, RZ, UR13 ;  /* 0x0000000dff047e24 */ /* 0x000fe2000f8e00ff */
[-C--:B------:R-:W-:Y:S01]  /*0350*/  LEA R6, R6, R21.reuse, 0x6 ;  /* 0x0000001506067211 */ /* 0x080fe200078e30ff */
[----:B------:R-:W-:Y:S01]  /*0360*/  UMOV UR9, UR5 ;  /* 0x0000000500097c82 */ /* 0x000fe20008000000 */
[----:B------:R-:W-:Y:S01]  /*0370*/  LEA R10, R10, R21, 0x5 ;  /* 0x000000150a0a7211 */ /* 0x000fe200078e28ff */
[----:B------:R-:W-:Y:S01]  /*0380*/  IMAD.MOV.U32 R5, RZ, RZ, 0x4 ;  /* 0x00000004ff057424 */ /* 0x000fe200078e00ff */
[----:B------:R-:W-:Y:S01]  /*0390*/  MOV R8, 0x4 ;  /* 0x0000000400087802 */ /* 0x000fe20000000f00 */
[----:B------:R-:W-:Y:S01]  /*03a0*/  IMAD R9, R9, 0x20, R6 ;  /* 0x0000002009097824 */ /* 0x000fe200078e0206 */
[----:B------:R-:W-:Y:S01]  /*03b0*/  MOV R14, UR13 ;  /* 0x0000000d000e7c02 */ /* 0x000fe20008000f00 */
[----:B------:R-:W-:-:S04]  /*03c0*/  IMAD.WIDE.U32 R6, R6, R7, UR8 ;  /* 0x0000000806067e25 */ /* 0x000fc8000f8e0007 */
[----:B------:R-:W-:Y:S01]  /*03d0*/  IMAD R4, R4, 0x2, R3 ;  /* 0x0000000204047824 */ /* 0x000fe200078e0203 */
[----:B--2---:R0:W2:Y:S01]  /*03e0*/  LDG.E R15, desc[UR14][R6.64] ;  /* 0x0000000e060f7981 */ /* 0x0040a2000c1e1900 */
[----:B------:R-:W-:Y:S02]  /*03f0*/  IMAD.MOV.U32 R11, RZ, RZ, 0x4 ;  /* 0x00000004ff0b7424 */ /* 0x000fe400078e00ff */
[----:B------:R-:W-:Y:S01]  /*0400*/  IMAD.WIDE.U32 R4, R4, R5, UR6 ;  /* 0x0000000604047e25 */ /* 0x000fe2000f8e0005 */
[----:B------:R-:W-:-:S03]  /*0410*/  MOV R28, UR13 ;  /* 0x0000000d001c7c02 */ /* 0x000fc60008000f00 */
[----:B------:R-:W-:Y:S01]  /*0420*/  IMAD.WIDE.U32 R10, R10, R11, UR8 ;  /* 0x000000080a0a7e25 */ /* 0x000fe2000f8e000b */
[----:B------:R1:W3:Y:S03]  /*0430*/  LDG.E R27, desc[UR14][R4.64] ;  /* 0x0000000e041b7981 */ /* 0x0002e6000c1e1900 */
[----:B0-----:R-:W-:Y:S02]  /*0440*/  HFMA2 R7, -RZ, RZ, 0, 2.384185791015625e-07 ;  /* 0x00000004ff077431 */ /* 0x001fe400000001ff */
[----:B------:R-:W-:Y:S02]  /*0450*/  IMAD R14, R14, 0x4, R3 ;  /* 0x000000040e0e7824 */ /* 0x000fe400078e0203 */
[----:B------:R-:W-:Y:S01]  /*0460*/  IMAD.WIDE.U32 R8, R9, R8, UR8 ;  /* 0x0000000809087e25 */ /* 0x000fe2000f8e0008 */
[----:B------:R0:W4:Y:S03]  /*0470*/  LDG.E R11, desc[UR14][R10.64] ;  /* 0x0000000e0a0b7981 */ /* 0x000126000c1e1900 */
[----:B------:R-:W-:Y:S01]  /*0480*/  IMAD.MOV.U32 R12, RZ, RZ, 0x4 ;  /* 0x00000004ff0c7424 */ /* 0x000fe200078e00ff */
[----:B-1----:R-:W-:Y:S01]  /*0490*/  LEA R4, R28, R14, 0x1 ;  /* 0x0000000e1c047211 */ /* 0x002fe200078e08ff */
[----:B------:R-:W-:Y:S01]  /*04a0*/  IMAD.MOV.U32 R5, RZ, RZ, 0x4 ;  /* 0x00000004ff057424 */ /* 0x000fe200078e00ff */
[----:B------:R1:W5:Y:S01]  /*04b0*/  LDG.E R29, desc[UR14][R8.64] ;  /* 0x0000000e081d7981 */ /* 0x000362000c1e1900 */
[----:B------:R-:W-:-:S04]  /*04c0*/  IMAD.WIDE.U32 R12, R21, R12, UR8 ;  /* 0x00000008150c7e25 */ /* 0x000fc8000f8e000c */
[----:B0-----:R-:W-:Y:S01]  /*04d0*/  IMAD.MOV.U32 R10, RZ, RZ, 0x4 ;  /* 0x00000004ff0a7424 */ /* 0x001fe200078e00ff */
[----:B------:R-:W3:Y:S01]  /*04e0*/  LDG.E R28, desc[UR14][R12.64] ;  /* 0x0000000e0c1c7981 */ /* 0x000ee2000c1e1900 */
[----:B------:R-:W-:-:S04]  /*04f0*/  IMAD.WIDE.U32 R6, R14, R7, UR6 ;  /* 0x000000060e067e25 */ /* 0x000fc8000f8e0007 */
[----:B------:R-:W-:Y:S02]  /*0500*/  IMAD.WIDE.U32 R4, R4, R5, UR6 ;  /* 0x0000000604047e25 */ /* 0x000fe4000f8e0005 */
[----:B------:R-:W3:Y:S02]  /*0510*/  LDG.E R7, desc[UR14][R6.64] ;  /* 0x0000000e06077981 */ /* 0x000ee4000c1e1900 */
[----:B-1----:R-:W-:Y:S02]  /*0520*/  IMAD.WIDE.U32 R8, R3, R10, UR6 ;  /* 0x0000000603087e25 */ /* 0x002fe4000f8e000a */
[----:B------:R0:W3:Y:S04]  /*0530*/  LDG.E R5, desc[UR14][R4.64] ;  /* 0x0000000e04057981 */ /* 0x0000e8000c1e1900 */
[----:B------:R-:W3:Y:S01]  /*0540*/  LDG.E R14, desc[UR14][R8.64] ;  /* 0x0000000e080e7981 */ /* 0x000ee2000c1e1900 */
[----:B0-----:R-:W-:-:S03]  /*0550*/  LEA R4, R22, UR11, 0x8 ;  /* 0x0000000b16047c11 */ /* 0x001fc6000f8e40ff */
[----:B--2---:R-:W-:Y:S04]  /*0560*/  STS [R20+0x800], R15 ;  /* 0x0008000f14007388 */ /* 0x004fe80000000800 */
[----:B----4-:R-:W-:Y:S04]  /*0570*/  STS [R20+0x400], R11 ;  /* 0x0004000b14007388 */ /* 0x010fe80000000800 */
[----:B-----5:R-:W-:Y:S04]  /*0580*/  STS [R20+0xc00], R29 ;  /* 0x000c001d14007388 */ /* 0x020fe80000000800 */
[----:B---3--:R-:W-:Y:S04]  /*0590*/  STS [R20], R28 ;  /* 0x0000001c14007388 */ /* 0x008fe80000000800 */
[----:B------:R-:W-:Y:S04]  /*05a0*/  STS [R2+0x400], R27 ;  /* 0x0004001b02007388 */ /* 0x000fe80000000800 */
[----:B------:R-:W-:Y:S04]  /*05b0*/  STS [R2+0x800], R7 ;  /* 0x0008000702007388 */ /* 0x000fe80000000800 */
[----:B------:R-:W-:Y:S04]  /*05c0*/  STS [R2+0xc00], R5 ;  /* 0x000c000502007388 */ /* 0x000fe80000000800 */
[----:B------:R-:W-:Y:S01]  /*05d0*/  STS [R2], R14 ;  /* 0x0000000e02007388 */ /* 0x000fe20000000800 */
[----:B------:R-:W-:Y:S06]  /*05e0*/  BAR.SYNC.DEFER_BLOCKING 0x0 ;  /* 0x0000000000007b1d */ /* 0x000fec0000010000 */
[----:B------:R-:W-:Y:S04]  /*05f0*/  LDS.128 R4, [R4] ;  /* 0x0000000004047984 */ /* 0x000fe80000000c00 */
[----:B------:R-:W0:Y:S04]  /*0600*/  LDS.128 R8, [R0] ;  /* 0x0000000000087984 */ /* 0x000e280000000c00 */
[----:B------:R-:W1:Y:S01]  /*0610*/  LDS.128 R12, [R0+0x10] ;  /* 0x00001000000c7984 */ /* 0x000e620000000c00 */
[C---:B0-----:R-:W-:Y:S01]  /*0620*/  FFMA R19, R4.reuse, R8, R19 ;  /* 0x0000000804137223 */ /* 0x041fe20000000013 */
[C---:B------:R-:W-:Y:S01]  /*0630*/  FFMA R18, R4.reuse, R9, R18 ;  /* 0x0000000904127223 */ /* 0x040fe20000000012 */
[C---:B------:R-:W-:Y:S01]  /*0640*/  FFMA R23, R4.reuse, R10, R23 ;  /* 0x0000000a04177223 */ /* 0x040fe20000000017 */
[----:B------:R-:W-:-:S02]  /*0650*/  FFMA R24, R4, R11, R24 ;  /* 0x0000000b04187223 */ /* 0x000fc40000000018 */
[----:B------:R-:W0:Y:S01]  /*0660*/  LDS.128 R8, [R0+0x200] ;  /* 0x0002000000087984 */ /* 0x000e220000000c00 */
[C---:B-1----:R-:W-:Y:S01]  /*0670*/  FFMA R17, R4.reuse, R12, R17 ;  /* 0x0000000c04117223 */ /* 0x042fe20000000011 */
[C---:B------:R-:W-:Y:S01]  /*0680*/  FFMA R16, R4.reuse, R13, R16 ;  /* 0x0000000d04107223 */ /* 0x040fe20000000010 */
[C---:B------:R-:W-:Y:S01]  /*0690*/  FFMA R25, R4.reuse, R14, R25 ;  /* 0x0000000e04197223 */ /* 0x040fe20000000019 */
[----:B------:R-:W-:Y:S02]  /*06a0*/  FFMA R4, R4, R15, R26 ;  /* 0x0000000f04047223 */ /* 0x000fe4000000001a */
[----:B------:R-:W1:Y:S01]  /*06b0*/  LDS.128 R12, [R0+0x210] ;  /* 0x00021000000c7984 */ /* 0x000e620000000c00 */
[----:B0-----:R-:W-:Y:S01]  /*06c0*/  FFMA R27, R8, R5, R19 ;  /* 0x00000005081b7223 */ /* 0x001fe20000000013 */
[C---:B------:R-:W-:Y:S01]  /*06d0*/  FFMA R29, R5.reuse, R9, R18 ;  /* 0x00000009051d7223 */ /* 0x040fe20000000012 */
[C---:B------:R-:W-:Y:S01]  /*06e0*/  FFMA R26, R5.reuse, R10, R23 ;  /* 0x0000000a051a7223 */ /* 0x040fe20000000017 */
[----:B------:R-:W-:-:S02]  /*06f0*/  FFMA R24, R5, R11, R24 ;  /* 0x0000000b05187223 */ /* 0x000fc40000000018 */
[----:B------:R-:W0:Y:S01]  /*0700*/  LDS.128 R8, [R0+0x400] ;  /* 0x0004000000087984 */ /* 0x000e220000000c00 */
[----:B-1----:R-:W-:Y:S01]  /*0710*/  FFMA R23, R12, R5, R17 ;  /* 0x000000050c177223 */ /* 0x002fe20000000011 */
[C---:B------:R-:W-:Y:S01]  /*0720*/  FFMA R28, R5.reuse, R13, R16 ;  /* 0x0000000d051c7223 */ /* 0x040fe20000000010 */
[C---:B------:R-:W-:Y:S01]  /*0730*/  FFMA R25, R5.reuse, R14, R25 ;  /* 0x0000000e05197223 */ /* 0x040fe20000000019 */
[----:B------:R-:W-:Y:S01]  /*0740*/  FFMA R4, R5, R15, R4 ;  /* 0x0000000f05047223 */ /* 0x000fe20000000004 */
[----:B------:R-:W1:Y:S04]  /*0750*/  LDS.128 R16, [R0+0x410] ;  /* 0x0004100000107984 */ /* 0x000e680000000c00 */
[----:B------:R-:W2:Y:S01]  /*0760*/  LDS.128 R12, [R0+0x600] ;  /* 0x00060000000c7984 */ /* 0x000ea20000000c00 */
[----:B0-----:R-:W-:Y:S01]  /*0770*/  FFMA R27, R8, R6, R27 ;  /* 0x00000006081b7223 */ /* 0x001fe2000000001b */
[C---:B------:R-:W-:Y:S01]  /*0780*/  FFMA R29, R6.reuse, R9, R29 ;  /* 0x00000009061d7223 */ /* 0x040fe2000000001d */
[C---:B------:R-:W-:Y:S01]  /*0790*/  FFMA R5, R6.reuse, R10, R26 ;  /* 0x0000000a06057223 */ /* 0x040fe2000000001a */
[----:B------:R-:W-:-:S02]  /*07a0*/  FFMA R24, R6, R11, R24 ;  /* 0x0000000b06187223 */ /* 0x000fc40000000018 */
[----:B------:R-:W0:Y:S01]  /*07b0*/  LDS.128 R8, [R0+0x610] ;  /* 0x0006100000087984 */ /* 0x000e220000000c00 */
[----:B-1----:R-:W-:Y:S01]  /*07c0*/  FFMA R23, R16, R6, R23 ;  /* 0x0000000610177223 */ /* 0x002fe20000000017 */
[----:B--2---:R-:W-:Y:S01]  /*07d0*/  FFMA R27, R12, R7, R27 ;  /* 0x000000070c1b7223 */ /* 0x004fe2000000001b */
[----:B------:R-:W-:Y:S01]  /*07e0*/  LEA R12, R22, UR11, 0x8 ;  /* 0x0000000b160c7c11 */ /* 0x000fe2000f8e40ff */
[C---:B------:R-:W-:Y:S01]  /*07f0*/  FFMA R4, R6.reuse, R19, R4 ;  /* 0x0000001306047223 */ /* 0x040fe20000000004 */
[C---:B------:R-:W-:Y:S01]  /*0800*/  FFMA R28, R6.reuse, R17, R28 ;  /* 0x00000011061c7223 */ /* 0x040fe2000000001c */
[----:B------:R-:W-:Y:S01]  /*0810*/  FFMA R25, R6, R18, R25 ;  /* 0x0000001206197223 */ /* 0x000fe20000000019 */
[C---:B------:R-:W-:Y:S01]  /*0820*/  FFMA R26, R7.reuse, R13, R29 ;  /* 0x0000000d071a7223 */ /* 0x040fe2000000001d */
[C---:B------:R-:W-:Y:S01]  /*0830*/  FFMA R29, R7.reuse, R14, R5 ;  /* 0x0000000e071d7223 */ /* 0x040fe20000000005 */
[C---:B------:R-:W-:Y:S01]  /*0840*/  FFMA R24, R7.reuse, R15, R24 ;  /* 0x0000000f07187223 */ /* 0x040fe20000000018 */
[----:B------:R-:W-:Y:S04]  /*0850*/  LDS.128 R16, [R0+0x800] ;  /* 0x0008000000107984 */ /* 0x000fe80000000c00 */
[----:B------:R-:W1:Y:S01]  /*0860*/  LDS.128 R12, [R12+0x10] ;  /* 0x000010000c0c7984 */ /* 0x000e620000000c00 */
[----:B0-----:R-:W-:Y:S01]  /*0870*/  FFMA R23, R8, R7, R23 ;  /* 0x0000000708177223 */ /* 0x001fe20000000017 */
[C---:B------:R-:W-:Y:S01]  /*0880*/  FFMA R28, R7.reuse, R9, R28 ;  /* 0x00000009071c7223 */ /* 0x040fe2000000001c */
[C---:B------:R-:W-:Y:S01]  /*0890*/  FFMA R25, R7.reuse, R10, R25 ;  /* 0x0000000a07197223 */ /* 0x040fe20000000019 */
[----:B------:R-:W-:-:S02]  /*08a0*/  FFMA R8, R7, R11, R4 ;  /* 0x0000000b07087223 */ /* 0x000fc40000000004 */
[----:B------:R-:W0:Y:S01]  /*08b0*/  LDS.128 R4, [R0+0x810] ;  /* 0x0008100000047984 */ /* 0x000e220000000c00 */
[C---:B-1----:R-:W-:Y:S01]  /*08c0*/  FFMA R27, R12.reuse, R16, R27 ;  /* 0x000000100c1b7223 */ /* 0x042fe2000000001b */
[C---:B------:R-:W-:Y:S01]  /*08d0*/  FFMA R26, R12.reuse, R17, R26 ;  /* 0x000000110c1a7223 */ /* 0x040fe2000000001a */
[C---:B------:R-:W-:Y:S01]  /*08e0*/  FFMA R29, R12.reuse, R18, R29 ;  /* 0x000000120c1d7223 */ /* 0x040fe2000000001d */
[C---:B------:R-:W-:Y:S02]  /*08f0*/  FFMA R24, R12.reuse, R19, R24 ;  /* 0x000000130c187223 */ /* 0x040fe40000000018 */
[----:B------:R-:W1:Y:S01]  /*0900*/  LDS.128 R16, [R0+0xa00] ;  /* 0x000a000000107984 */ /* 0x000e620000000c00 */
[C---:B0-----:R-:W-:Y:S01]  /*0910*/  FFMA R23, R12.reuse, R4, R23 ;  /* 0x000000040c177223 */ /* 0x041fe20000000017 */
[C---:B------:R-:W-:Y:S01]  /*0920*/  FFMA R28, R12.reuse, R5, R28 ;  /* 0x000000050c1c7223 */ /* 0x040fe2000000001c */
[C---:B------:R-:W-:Y:S01]  /*0930*/  FFMA R25, R12.reuse, R6, R25 ;  /* 0x000000060c197223 */ /* 0x040fe20000000019 */
[----:B------:R-:W-:-:S02]  /*0940*/  FFMA R12, R12, R7, R8 ;  /* 0x000000070c0c7223 */ /* 0x000fc40000000008 */
[----:B------:R-:W0:Y:S04]  /*0950*/  LDS.128 R8, [R0+0xa10] ;  /* 0x000a100000087984 */ /* 0x000e280000000c00 */
[----:B------:R-:W2:Y:S01]  /*0960*/  LDS.128 R4, [R0+0xc00] ;  /* 0x000c000000047984 */ /* 0x000ea20000000c00 */
[----:B-1----:R-:W-:Y:S01]  /*0970*/  FFMA R27, R16, R13, R27 ;  /* 0x0000000d101b7223 */ /* 0x002fe2000000001b */
[C---:B------:R-:W-:Y:S01]  /*0980*/  FFMA R26, R13.reuse, R17, R26 ;  /* 0x000000110d1a7223 */ /* 0x040fe2000000001a */
[C---:B------:R-:W-:Y:S01]  /*0990*/  FFMA R29, R13.reuse, R18, R29 ;  /* 0x000000120d1d7223 */ /* 0x040fe2000000001d */
[C---:B------:R-:W-:Y:S02]  /*09a0*/  FFMA R24, R13.reuse, R19, R24 ;  /* 0x000000130d187223 */ /* 0x040fe40000000018 */
[----:B------:R-:W1:Y:S01]  /*09b0*/  LDS.128 R16, [R0+0xc10] ;  /* 0x000c100000107984 */ /* 0x000e620000000c00 */
[----:B0-----:R-:W-:Y:S01]  /*09c0*/  FFMA R23, R8, R13, R23 ;  /* 0x0000000d08177223 */ /* 0x001fe20000000017 */
[C---:B------:R-:W-:Y:S01]  /*09d0*/  FFMA R28, R13.reuse, R9, R28 ;  /* 0x000000090d1c7223 */ /* 0x040fe2000000001c */
[C---:B------:R-:W-:Y:S01]  /*09e0*/  FFMA R25, R13.reuse, R10, R25 ;  /* 0x0000000a0d197223 */ /* 0x040fe20000000019 */
[----:B------:R-:W-:Y:S01]  /*09f0*/  FFMA R12, R13, R11, R12 ;  /* 0x0000000b0d0c7223 */ /* 0x000fe2000000000c */
[----:B--2---:R-:W-:Y:S01]  /*0a00*/  FFMA R27, R4, R14, R27 ;  /* 0x0000000e041b7223 */ /* 0x004fe2000000001b */
[C---:B------:R-:W-:Y:S01]  /*0a10*/  FFMA R26, R14.reuse, R5, R26 ;  /* 0x000000050e1a7223 */ /* 0x040fe2000000001a */
[----:B------:R-:W0:Y:S01]  /*0a20*/  LDS.128 R8, [R0+0xe00] ;  /* 0x000e000000087984 */ /* 0x000e220000000c00 */
[C---:B------:R-:W-:Y:S01]  /*0a30*/  FFMA R29, R14.reuse, R6, R29 ;  /* 0x000000060e1d7223 */ /* 0x040fe2000000001d */
[----:B------:R-:W-:-:S02]  /*0a40*/  FFMA R24, R14, R7, R24 ;  /* 0x000000070e187223 */ /* 0x000fc40000000018 */
[----:B------:R-:W2:Y:S01]  /*0a50*/  LDS.128 R4, [R0+0xe10] ;  /* 0x000e100000047984 */ /* 0x000ea20000000c00 */
[----:B------:R-:W-:Y:S02]  /*0a60*/  UIADD3 UR8, UP0, UPT, UR8, 0x20, URZ ;  /* 0x0000002008087890 */ /* 0x000fe4000ff1e0ff */
[----:B------:R-:W-:Y:S02]  /*0a70*/  UIADD3 UR4, UPT, UPT, UR4, 0x8, URZ ;  /* 0x0000000804047890 */ /* 0x000fe4000fffe0ff */
[----:B------:R-:W-:Y:S02]  /*0a80*/  UIADD3.X UR5, UPT, UPT, URZ, UR9, URZ, UP0, !UPT ;  /* 0x00000009ff057290 */ /* 0x000fe400087fe4ff */
[----:B------:R-:W-:Y:S01]  /*0a90*/  UISETP.GE.AND UP0, UPT, UR4, UR16, UPT ;  /* 0x000000100400728c */ /* 0x000fe2000bf06270 */
[----:B-1----:R-:W-:Y:S01]  /*0aa0*/  FFMA R13, R16, R14, R23 ;  /* 0x0000000e100d7223 */ /* 0x002fe20000000017 */
[C---:B------:R-:W-:Y:S01]  /*0ab0*/  FFMA R28, R14.reuse, R17, R28 ;  /* 0x000000110e1c7223 */ /* 0x040fe2000000001c */
[C---:B------:R-:W-:Y:S01]  /*0ac0*/  FFMA R25, R14.reuse, R18, R25 ;  /* 0x000000120e197223 */ /* 0x040fe20000000019 */
[----:B------:R-:W-:Y:S01]  /*0ad0*/  FFMA R12, R14, R19, R12 ;  /* 0x000000130e0c7223 */ /* 0x000fe2000000000c */
[----:B------:R-:W-:-:S04]  /*0ae0*/  USHF.L.U32 UR12, UR13, 0x3, URZ ;  /* 0x000000030d0c7899 */ /* 0x000fc800080006ff */
[----:B------:R-:W-:Y:S01]  /*0af0*/  UIMAD.WIDE UR6, UR12, 0x4, UR6 ;  /* 0x000000040c0678a5 */ /* 0x000fe2000f8e0206 */
[C---:B0-----:R-:W-:Y:S01]  /*0b00*/  FFMA R18, R15.reuse, R9, R26 ;  /* 0x000000090f127223 */ /* 0x041fe2000000001a */
[----:B------:R-:W-:Y:S01]  /*0b10*/  FFMA R19, R8, R15, R27 ;  /* 0x0000000f08137223 */ /* 0x000fe2000000001b */
[C---:B------:R-:W-:Y:S01]  /*0b20*/  FFMA R23, R15.reuse, R10, R29 ;  /* 0x0000000a0f177223 */ /* 0x040fe2000000001d */
[C---:B------:R-:W-:Y:S01]  /*0b30*/  FFMA R24, R15.reuse, R11, R24 ;  /* 0x0000000b0f187223 */ /* 0x040fe20000000018 */
[----:B--2---:R-:W-:Y:S01]  /*0b40*/  FFMA R17, R4, R15, R13 ;  /* 0x0000000f04117223 */ /* 0x004fe2000000000d */
[C---:B------:R-:W-:Y:S01]  /*0b50*/  FFMA R16, R15.reuse, R5, R28 ;  /* 0x000000050f107223 */ /* 0x040fe2000000001c */
[C---:B------:R-:W-:Y:S01]  /*0b60*/  FFMA R25, R15.reuse, R6, R25 ;  /* 0x000000060f197223 */ /* 0x040fe20000000019 */
[----:B------:R-:W-:Y:S01]  /*0b70*/  FFMA R26, R15, R7, R12 ;  /* 0x000000070f1a7223 */ /* 0x000fe2000000000c */
[----:B------:R-:W-:Y:S06]  /*0b80*/  BAR.SYNC.DEFER_BLOCKING 0x0 ;  /* 0x0000000000007b1d */ /* 0x000fec0000010000 */
[----:B------:R-:W-:Y:S05]  /*0b90*/  BRA.U !UP0, `(.L_x_1) ;  /* 0xfffffff508d87547 */ /* 0x000fea000b83ffff */
.L_x_0:
[----:B------:R-:W0:Y:S01]  /*0ba0*/  S2R R0, SR_TID.X ;  /* 0x0000000000007919 */ /* 0x000e220000002100 */
[----:B------:R-:W1:Y:S01]  /*0bb0*/  LDCU.64 UR6, c[0x0][0x3a8] ;  /* 0x00007500ff0677ac */ /* 0x000e620008000a00 */
[----:B------:R-:W3:Y:S01]  /*0bc0*/  LDCU UR4, c[0x0][0x38c] ;  /* 0x00007180ff0477ac */ /* 0x000ee20008000800 */
[----:B------:R-:W4:Y:S01]  /*0bd0*/  LDCU UR5, c[0x0][0x3a0] ;  /* 0x00007400ff0577ac */ /* 0x000f220008000800 */
[----:B0-----:R-:W-:-:S05]  /*0be0*/  LOP3.LUT R3, R0, 0xf, RZ, 0xc0, !PT ;  /* 0x0000000f00037812 */ /* 0x001fca00078ec0ff */
[----:B------:R-:W-:-:S05]  /*0bf0*/  IMAD R0, R22, UR13, R3 ;  /* 0x0000000d16007c24 */ /* 0x000fca000f8e0203 */
[----:B------:R-:W-:-:S04]  /*0c00*/  SHF.L.U32 R0, R0, 0x3, RZ ;  /* 0x0000000300007819 */ /* 0x000fc800000006ff */
[----:B------:R-:W-:-:S05]  /*0c10*/  IADD3 R2, P0, PT, R0, UR10, RZ ;  /* 0x0000000a00027c10 */ /* 0x000fca000ff1e0ff */
[----:B------:R-:W-:Y:S01]  /*0c20*/  IMAD.X R3, RZ, RZ, RZ, P0 ;  /* 0x000000ffff037224 */ /* 0x000fe200000e06ff */
[----:B-1----:R-:W-:-:S04]  /*0c30*/  LEA R4, P0, R2, UR6, 0x2 ;  /* 0x0000000602047c11 */ /* 0x002fc8000f8010ff */
[----:B------:R-:W-:-:S05]  /*0c40*/  LEA.HI.X R5, R2, UR7, R3, 0x2, P0 ;  /* 0x0000000702057c11 */ /* 0x000fca00080f1403 */
[----:B--2---:R-:W4:Y:S04]  /*0c50*/  LDG.E R10, desc[UR14][R4.64] ;  /* 0x0000000e040a7981 */ /* 0x004f28000c1e1900 */
[----:B------:R-:W2:Y:S04]  /*0c60*/  LDG.E R12, desc[UR14][R4.64+0x4] ;  /* 0x0000040e040c7981 */ /* 0x000ea8000c1e1900 */
[----:B------:R-:W5:Y:S04]  /*0c70*/  LDG.E R14, desc[UR14][R4.64+0x8] ;  /* 0x0000080e040e7981 */ /* 0x000f68000c1e1900 */
[----:B------:R-:W5:Y:S04]  /*0c80*/  LDG.E R20, desc[UR14][R4.64+0xc] ;  /* 0x00000c0e04147981 */ /* 0x000f68000c1e1900 */
[----:B------:R-:W5:Y:S04]  /*0c90*/  LDG.E R22, desc[UR14][R4.64+0x10] ;  /* 0x0000100e04167981 */ /* 0x000f68000c1e1900 */
[----:B------:R-:W5:Y:S04]  /*0ca0*/  LDG.E R8, desc[UR14][R4.64+0x14] ;  /* 0x0000140e04087981 */ /* 0x000f68000c1e1900 */
[----:B------:R-:W5:Y:S04]  /*0cb0*/  LDG.E R7, desc[UR14][R4.64+0x18] ;  /* 0x0000180e04077981 */ /* 0x000f68000c1e1900 */
[----:B------:R-:W5:Y:S01]  /*0cc0*/  LDG.E R6, desc[UR14][R4.64+0x1c] ;  /* 0x00001c0e04067981 */ /* 0x000f62000c1e1900 */
[----:B------:R-:W-:Y:S01]  /*0cd0*/  IADD3 R0, PT, PT, R0, UR13, RZ ;  /* 0x0000000d00007c10 */ /* 0x000fe2000fffe0ff */
[----:B---3--:R-:W-:-:S03]  /*0ce0*/  FMUL R19, R19, UR4 ;  /* 0x0000000413137c20 */ /* 0x008fc60008400000 */
[----:B------:R-:W-:-:S05]  /*0cf0*/  IADD3 R3, P0, PT, R0, UR10, RZ ;  /* 0x0000000a00037c10 */ /* 0x000fca000ff1e0ff */
[----:B------:R-:W-:Y:S01]  /*0d00*/  IMAD.X R28, RZ, RZ, RZ, P0 ;  /* 0x000000ffff1c7224 */ /* 0x000fe200000e06ff */
[----:B------:R-:W-:-:S04]  /*0d10*/  LEA R2, P0, R3, UR6, 0x2 ;  /* 0x0000000603027c11 */ /* 0x000fc8000f8010ff */
[----:B------:R-:W-:Y:S01]  /*0d20*/  LEA.HI.X R3, R3, UR7, R28, 0x2, P0 ;  /* 0x0000000703037c11 */ /* 0x000fe200080f141c */
[--C-:B----4-:R-:W-:Y:S01]  /*0d30*/  FFMA R9, R10, UR5, R19.reuse ;  /* 0x000000050a097c23 */ /* 0x110fe20008000013 */
[----:B--2---:R-:W-:-:S04]  /*0d40*/  FFMA R11, R12, UR5, R19 ;  /* 0x000000050c0b7c23 */ /* 0x004fc80008000013 */
[----:B------:R0:W-:Y:S01]  /*0d50*/  STG.E desc[UR14][R4.64], R9 ;  /* 0x0000000904007986 */ /* 0x0001e2000c10190e */
[----:B-----5:R-:W-:-:S03]  /*0d60*/  FFMA R13, R14, UR5, R19 ;  /* 0x000000050e0d7c23 */ /* 0x020fc60008000013 */
[----:B------:R1:W-:Y:S01]  /*0d70*/  STG.E desc[UR14][R4.64+0x4], R11 ;  /* 0x0000040b04007986 */ /* 0x0003e2000c10190e */
[----:B------:R-:W-:-:S03]  /*0d80*/  FFMA R15, R20, UR5, R19 ;  /* 0x00000005140f7c23 */ /* 0x000fc60008000013 */
[----:B------:R-:W-:Y:S01]  /*0d90*/  STG.E desc[UR14][R4.64+0x8], R13 ;  /* 0x0000080d04007986 */ /* 0x000fe2000c10190e */
[----:B------:R-:W-:-:S03]  /*0da0*/  FFMA R21, R22, UR5, R19 ;  /* 0x0000000516157c23 */ /* 0x000fc60008000013 */
[----:B------:R-:W-:Y:S01]  /*0db0*/  STG.E desc[UR14][R4.64+0xc], R15 ;  /* 0x00000c0f04007986 */ /* 0x000fe2000c10190e */
[----:B------:R-:W-:-:S03]  /*0dc0*/  FFMA R27, R8, UR5, R19 ;  /* 0x00000005081b7c23 */ /* 0x000fc60008000013 */
[----:B------:R-:W-:Y:S01]  /*0dd0*/  STG.E desc[UR14][R4.64+0x10], R21 ;  /* 0x0000101504007986 */ /* 0x000fe2000c10190e */
[----:B------:R-:W-:-:S03]  /*0de0*/  FFMA R29, R7, UR5, R19 ;  /* 0x00000005071d7c23 */ /* 0x000fc60008000013 */
[----:B------:R-:W-:Y:S01]  /*0df0*/  STG.E desc[UR14][R4.64+0x14], R27 ;  /* 0x0000141b04007986 */ /* 0x000fe2000c10190e */
[----:B------:R-:W-:-:S03]  /*0e00*/  FFMA R19, R6, UR5, R19 ;  /* 0x0000000506137c23 */ /* 0x000fc60008000013 */
[----:B------:R-:W-:Y:S04]  /*0e10*/  STG.E desc[UR14][R4.64+0x18], R29 ;  /* 0x0000181d04007986 */ /* 0x000fe8000c10190e */
[----:B------:R2:W-:Y:S04]  /*0e20*/  STG.E desc[UR14][R4.64+0x1c], R19 ;  /* 0x00001c1304007986 */ /* 0x0005e8000c10190e */
[----:B0-----:R-:W3:Y:S01]  /*0e30*/  LDG.E R9, desc[UR14][R2.64] ;  /* 0x0000000e02097981 */ /* 0x001ee2000c1e1900 */
[----:B------:R-:W-:Y:S01]  /*0e40*/  IADD3 R6, PT, PT, R0, 0x1, RZ ;  /* 0x0000000100067810 */ /* 0x000fe20007ffe0ff */
[----:B------:R-:W-:-:S03]  /*0e50*/  FMUL R18, R18, UR4 ;  /* 0x0000000412127c20 */ /* 0x000fc60008400000 */
[----:B------:R-:W-:-:S05]  /*0e60*/  IADD3 R7, P0, PT, R6, UR10, RZ ;  /* 0x0000000a06077c10 */ /* 0x000fca000ff1e0ff */
[----:B------:R-:W-:Y:S01]  /*0e70*/  IMAD.X R8, RZ, RZ, RZ, P0 ;  /* 0x000000ffff087224 */ /* 0x000fe200000e06ff */
[----:B------:R-:W-:-:S04]  /*0e80*/  LEA R6, P0, R7, UR6, 0x2 ;  /* 0x0000000607067c11 */ /* 0x000fc8000f8010ff */
[----:B------:R-:W-:Y:S01]  /*0e90*/  LEA.HI.X R7, R7, UR7, R8, 0x2, P0 ;  /* 0x0000000707077c11 */ /* 0x000fe200080f1408 */
[----:B---3--:R-:W-:-:S05]  /*0ea0*/  FFMA R9, R9, UR5, R18 ;  /* 0x0000000509097c23 */ /* 0x008fca0008000012 */
[----:B------:R0:W-:Y:S04]  /*0eb0*/  STG.E desc[UR14][R2.64], R9 ;  /* 0x0000000902007986 */ /* 0x0001e8000c10190e */
[----:B-1----:R-:W3:Y:S01]  /*0ec0*/  LDG.E R11, desc[UR14][R6.64] ;  /* 0x0000000e060b7981 */ /* 0x002ee2000c1e1900 */
[----:B------:R-:W-:-:S04]  /*0ed0*/  IADD3 R8, PT, PT, R0, 0x2, RZ ;  /* 0x0000000200087810 */ /* 0x000fc80007ffe0ff */
[----:B--2---:R-:W-:-:S05]  /*0ee0*/  IADD3 R5, P0, PT, R8, UR10, RZ ;  /* 0x0000000a08057c10 */ /* 0x004fca000ff1e0ff */
[----:B------:R-:W-:Y:S01]  /*0ef0*/  IMAD.X R10, RZ, RZ, RZ, P0 ;  /* 0x000000ffff0a7224 */ /* 0x000fe200000e06ff */
[----:B------:R-:W-:-:S04]  /*0f00*/  LEA R4, P0, R5, UR6, 0x2 ;  /* 0x0000000605047c11 */ /* 0x000fc8000f8010ff */
[----:B------:R-:W-:Y:S01]  /*0f10*/  LEA.HI.X R5, R5, UR7, R10, 0x2, P0 ;  /* 0x0000000705057c11 */ /* 0x000fe200080f140a */
[----:B---3--:R-:W-:-:S05]  /*0f20*/  FFMA R11, R11, UR5, R18 ;  /* 0x000000050b0b7c23 */ /* 0x008fca0008000012 */
[----:B------:R1:W-:Y:S04]  /*0f30*/  STG.E desc[UR14][R6.64], R11 ;  /* 0x0000000b06007986 */ /* 0x0003e8000c10190e */
[----:B------:R-:W2:Y:S01]  /*0f40*/  LDG.E R13, desc[UR14][R4.64] ;  /* 0x0000000e040d7981 */ /* 0x000ea2000c1e1900 */
[----:B------:R-:W-:-:S04]  /*0f50*/  IADD3 R10, PT, PT, R0, 0x3, RZ ;  /* 0x00000003000a7810 */ /* 0x000fc80007ffe0ff */
[----:B------:R-:W-:-:S05]  /*0f60*/  IADD3 R10, P0, PT, R10, UR10, RZ ;  /* 0x0000000a0a0a7c10 */ /* 0x000fca000ff1e0ff */
[----:B0-----:R-:W-:Y:S01]  /*0f70*/  IMAD.X R3, RZ, RZ, RZ, P0 ;  /* 0x000000ffff037224 */ /* 0x001fe200000e06ff */
[----:B------:R-:W-:-:S04]  /*0f80*/  LEA R2, P0, R10, UR6, 0x2 ;  /* 0x000000060a027c11 */ /* 0x000fc8000f8010ff */
[----:B------:R-:W-:Y:S01]  /*0f90*/  LEA.HI.X R3, R10, UR7, R3, 0x2, P0 ;  /* 0x000000070a037c11 */ /* 0x000fe200080f1403 */
[----:B--2---:R-:W-:-:S05]  /*0fa0*/  FFMA R13, R13, UR5, R18 ;  /* 0x000000050d0d7c23 */ /* 0x004fca0008000012 */
[----:B------:R0:W-:Y:S04]  /*0fb0*/  STG.E desc[UR14][R4.64], R13 ;  /* 0x0000000d04007986 */ /* 0x0001e8000c10190e */
[----:B------:R-:W2:Y:S01]  /*0fc0*/  LDG.E R9, desc[UR14][R2.64] ;  /* 0x0000000e02097981 */ /* 0x000ea2000c1e1900 */
[----:B------:R-:W-:-:S04]  /*0fd0*/  IADD3 R10, PT, PT, R0, 0x4, RZ ;  /* 0x00000004000a7810 */ /* 0x000fc80007ffe0ff */
[----:B------:R-:W-:-:S05]  /*0fe0*/  IADD3 R10, P0, PT, R10, UR10, RZ ;  /* 0x0000000a0a0a7c10 */ /* 0x000fca000ff1e0ff */
[----:B-1----:R-:W-:Y:S01]  /*0ff0*/  IMAD.X R7, RZ, RZ, RZ, P0 ;  /* 0x000000ffff077224 */ /* 0x002fe200000e06ff */
[----:B------:R-:W-:-:S04]  /*1000*/  LEA R6, P0, R10, UR6, 0x2 ;  /* 0x000000060a067c11 */ /* 0x000fc8000f8010ff */
[----:B------:R-:W-:Y:S01]  /*1010*/  LEA.HI.X R7, R10, UR7, R7, 0x2, P0 ;  /* 0x000000070a077c11 */ /* 0x000fe200080f1407 */
[----:B--2---:R-:W-:-:S05]  /*1020*/  FFMA R9, R9, UR5, R18 ;  /* 0x0000000509097c23 */ /* 0x004fca0008000012 */
        /* <DEDUP_REMOVED lines=26> */
[----:B------:R-:W-:-:S04]  /*11d0*/  IADD3 R0, PT, PT, R0, UR13, RZ ;  /* 0x0000000d00007c10 */ /* 0x000fc8000fffe0ff */
[----:B-1----:R-:W-:-:S05]  /*11e0*/  IADD3 R5, P0, PT, R0, UR10, RZ ;  /* 0x0000000a00057c10 */ /* 0x002fca000ff1e0ff */
[----:B------:R-:W-:Y:S01]  /*11f0*/  IMAD.X R10, RZ, RZ, RZ, P0 ;  /* 0x000000ffff0a7224 */ /* 0x000fe200000e06ff */
[----:B------:R-:W-:-:S04]  /*1200*/  LEA R4, P0, R5, UR6, 0x2 ;  /* 0x0000000605047c11 */ /* 0x000fc8000f8010ff */
[----:B------:R-:W-:Y:S01]  /*1210*/  LEA.HI.X R5, R5, UR7, R10, 0x2, P0 ;  /* 0x0000000705057c11 */ /* 0x000fe200080f140a */
[----:B--2---:R-:W-:-:S05]  /*1220*/  FFMA R11, R11, UR5, R18 ;  /* 0x000000050b0b7c23 */ /* 0x004fca0008000012 */
[----:B------:R1:W-:Y:S04]  /*1230*/  STG.E desc[UR14][R6.64], R11 ;  /* 0x0000000b06007986 */ /* 0x0003e8000c10190e */
[----:B------:R-:W2:Y:S04]  /*1240*/  LDG.E R10, desc[UR14][R4.64] ;  /* 0x0000000e040a7981 */ /* 0x000ea8000c1e1900 */
[----:B------:R-:W3:Y:S01]  /*1250*/  LDG.E R12, desc[UR14][R4.64+0x4] ;  /* 0x0000040e040c7981 */ /* 0x000ee2000c1e1900 */
[----:B------:R-:W-:Y:S01]  /*1260*/  IADD3 R8, PT, PT, R8, UR13, RZ ;  /* 0x0000000d08087c10 */ /* 0x000fe2000fffe0ff */
[----:B------:R-:W-:-:S03]  /*1270*/  FMUL R23, R23, UR4 ;  /* 0x0000000417177c20 */ /* 0x000fc60008400000 */
[----:B------:R-:W-:-:S05]  /*1280*/  IADD3 R8, P0, PT, R8, UR10, RZ ;  /* 0x0000000a08087c10 */ /* 0x000fca000ff1e0ff */
[----:B0-----:R-:W-:Y:S01]  /*1290*/  IMAD.X R3, RZ, RZ, RZ, P0 ;  /* 0x000000ffff037224 */ /* 0x001fe200000e06ff */
[----:B------:R-:W-:-:S04]  /*12a0*/  LEA R2, P0, R8, UR6, 0x2 ;  /* 0x0000000608027c11 */ /* 0x000fc8000f8010ff */
[----:B------:R-:W-:Y:S01]  /*12b0*/  LEA.HI.X R3, R8, UR7, R3, 0x2, P0 ;  /* 0x0000000708037c11 */ /* 0x000fe200080f1403 */
[--C-:B--2---:R-:W-:Y:S01]  /*12c0*/  FFMA R9, R10, UR5, R23.reuse ;  /* 0x000000050a097c23 */ /* 0x104fe20008000017 */
[----:B---3--:R-:W-:-:S04]  /*12d0*/  FFMA R13, R12, UR5, R23 ;  /* 0x000000050c0d7c23 */ /* 0x008fc80008000017 */
[----:B------:R-:W-:Y:S04]  /*12e0*/  STG.E desc[UR14][R4.64], R9 ;  /* 0x0000000904007986 */ /* 0x000fe8000c10190e */
[----:B------:R0:W-:Y:S04]  /*12f0*/  STG.E desc[UR14][R4.64+0x4], R13 ;  /* 0x0000040d04007986 */ /* 0x0001e8000c10190e */
[----:B------:R-:W2:Y:S04]  /*1300*/  LDG.E R8, desc[UR14][R2.64] ;  /* 0x0000000e02087981 */ /* 0x000ea8000c1e1900 */
[----:B------:R-:W3:Y:S01]  /*1310*/  LDG.E R10, desc[UR14][R2.64+0x4] ;  /* 0x0000040e020a7981 */ /* 0x000ee2000c1e1900 */
[----:B-1----:R-:W-:-:S04]  /*1320*/  IADD3 R6, PT, PT, R0, 0x4, RZ ;  /* 0x0000000400067810 */ /* 0x002fc80007ffe0ff */
[----:B------:R-:W-:-:S05]  /*1330*/  IADD3 R7, P0, PT, R6, UR10, RZ ;  /* 0x0000000a06077c10 */ /* 0x000fca000ff1e0ff */
[----:B------:R-:W-:Y:S01]  /*1340*/  IMAD.X R12, RZ, RZ, RZ, P0 ;  /* 0x000000ffff0c7224 */ /* 0x000fe200000e06ff */
        /* <DEDUP_REMOVED lines=8> */
[----:B0-----:R-:W-:-:S04]  /*13d0*/  IADD3 R4, PT, PT, R0, 0x6, RZ ;  /* 0x0000000600047810 */ /* 0x001fc80007ffe0ff */
[----:B------:R-:W-:-:S05]  /*13e0*/  IADD3 R5, P0, PT, R4, UR10, RZ ;  /* 0x0000000a04057c10 */ /* 0x000fca000ff1e0ff */
[----:B------:R-:W-:Y:S01]  /*13f0*/  IMAD.X R12, RZ, RZ, RZ, P0 ;  /* 0x000000ffff0c7224 */ /* 0x000fe200000e06ff */
[----:B------:R-:W-:-:S04]  /*1400*/  LEA R4, P0, R5, UR6, 0x2 ;  /* 0x0000000605047c11 */ /* 0x000fc8000f8010ff */
[----:B------:R-:W-:Y:S01]  /*1410*/  LEA.HI.X R5, R5, UR7, R12, 0x2, P0 ;  /* 0x0000000705057c11 */ /* 0x000fe200080f140c */
[--C-:B--2---:R-:W-:Y:S01]  /*1420*/  FFMA R9, R8, UR5, R23.reuse ;  /* 0x0000000508097c23 */ /* 0x104fe20008000017 */
[----:B---3--:R-:W-:-:S04]  /*1430*/  FFMA R13, R10, UR5, R23 ;  /* 0x000000050a0d7c23 */ /* 0x008fc80008000017 */
[----:B------:R0:W-:Y:S04]  /*1440*/  STG.E desc[UR14][R6.64], R9 ;  /* 0x0000000906007986 */ /* 0x0001e8000c10190e */
[----:B------:R2:W-:Y:S04]  /*1450*/  STG.E desc[UR14][R6.64+0x4], R13 ;  /* 0x0000040d06007986 */ /* 0x0005e8000c10190e */
[----:B------:R-:W3:Y:S04]  /*1460*/  LDG.E R8, desc[UR14][R4.64] ;  /* 0x0000000e04087981 */ /* 0x000ee8000c1e1900 */
[----:B------:R-:W4:Y:S01]  /*1470*/  LDG.E R10, desc[UR14][R4.64+0x4] ;  /* 0x0000040e040a7981 */ /* 0x000f22000c1e1900 */
[----:B------:R-:W-:-:S04]  /*1480*/  IADD3 R0, PT, PT, R0, UR13, RZ ;  /* 0x0000000d00007c10 */ /* 0x000fc8000fffe0ff */
[----:B-1----:R-:W-:-:S05]  /*1490*/  IADD3 R3, P0, PT, R0, UR10, RZ ;  /* 0x0000000a00037c10 */ /* 0x002fca000ff1e0ff */
[----:B------:R-:W-:Y:S01]  /*14a0*/  IMAD.X R12, RZ, RZ, RZ, P0 ;  /* 0x000000ffff0c7224 */ /* 0x000fe200000e06ff */
[----:B------:R-:W-:-:S04]  /*14b0*/  LEA R2, P0, R3, UR6, 0x2 ;  /* 0x0000000603027c11 */ /* 0x000fc8000f8010ff */
[----:B------:R-:W-:Y:S01]  /*14c0*/  LEA.HI.X R3, R3, UR7, R12, 0x2, P0 ;  /* 0x0000000703037c11 */ /* 0x000fe200080f140c */
[--C-:B---3--:R-:W-:Y:S01]  /*14d0*/  FFMA R11, R8, UR5, R23.reuse ;  /* 0x00000005080b7c23 */ /* 0x108fe20008000017 */
[----:B----4-:R-:W-:-:S04]  /*14e0*/  FFMA R23, R10, UR5, R23 ;  /* 0x000000050a177c23 */ /* 0x010fc80008000017 */
[----:B------:R1:W-:Y:S04]  /*14f0*/  STG.E desc[UR14][R4.64], R11 ;  /* 0x0000000b04007986 */ /* 0x0003e8000c10190e */
[----:B------:R3:W-:Y:S04]  /*1500*/  STG.E desc[UR14][R4.64+0x4], R23 ;  /* 0x0000041704007986 */ /* 0x0007e8000c10190e */
[----:B0-----:R-:W4:Y:S01]  /*1510*/  LDG.E R9, desc[UR14][R2.64] ;  /* 0x0000000e02097981 */ /* 0x001f22000c1e1900 */
[----:B--2---:R-:W-:Y:S01]  /*1520*/  IADD3 R6, PT, PT, R0, 0x1, RZ ;  /* 0x0000000100067810 */ /* 0x004fe20007ffe0ff */
[----:B------:R-:W-:-:S03]  /*1530*/  FMUL R24, R24, UR4 ;  /* 0x0000000418187c20 */ /* 0x000fc60008400000 */
[----:B------:R-:W-:-:S05]  /*1540*/  IADD3 R7, P0, PT, R6, UR10, RZ ;  /* 0x0000000a06077c10 */ /* 0x000fca000ff1e0ff */
[----:B------:R-:W-:Y:S01]  /*1550*/  IMAD.X R8, RZ, RZ, RZ, P0 ;  /* 0x000000ffff087224 */ /* 0x000fe200000e06ff */
[----:B------:R-:W-:-:S04]  /*1560*/  LEA R6, P0, R7, UR6, 0x2 ;  /* 0x0000000607067c11 */ /* 0x000fc8000f8010ff */
[----:B------:R-:W-:Y:S01]  /*1570*/  LEA.HI.X R7, R7, UR7, R8, 0x2, P0 ;  /* 0x0000000707077c11 */ /* 0x000fe200080f1408 */
[----:B----4-:R-:W-:-:S05]  /*1580*/  FFMA R9, R9, UR5, R24 ;  /* 0x0000000509097c23 */ /* 0x010fca0008000018 */
[----:B------:R0:W-:Y:S04]  /*1590*/  STG.E desc[UR14][R2.64], R9 ;  /* 0x0000000902007986 */ /* 0x0001e8000c10190e */
[----:B-1----:R-:W2:Y:S01]  /*15a0*/  LDG.E R11, desc[UR14][R6.64] ;  /* 0x0000000e060b7981 */ /* 0x002ea2000c1e1900 */
[----:B---3--:R-:W-:-:S04]  /*15b0*/  IADD3 R4, PT, PT, R0, 0x2, RZ ;  /* 0x0000000200047810 */ /* 0x008fc80007ffe0ff */
[----:B------:R-:W-:-:S05]  /*15c0*/  IADD3 R5, P0, PT, R4, UR10, RZ ;  /* 0x0000000a04057c10 */ /* 0x000fca000ff1e0ff */
[----:B------:R-:W-:Y:S01]  /*15d0*/  IMAD.X R8, RZ, RZ, RZ, P0 ;  /* 0x000000ffff087224 */ /* 0x000fe200000e06ff */
        /* <DEDUP_REMOVED lines=53> */
[----:B------:R-:W1:Y:S04]  /*1930*/  LDG.E R12, desc[UR14][R4.64+0x4] ;  /* 0x0000040e040c7981 */ /* 0x000e68000c1e1900 */
[----:B------:R-:W3:Y:S04]  /*1940*/  LDG.E R14, desc[UR14][R4.64+0x8] ;  /* 0x0000080e040e7981 */ /* 0x000ee8000c1e1900 */
[----:B------:R-:W4:Y:S01]  /*1950*/  LDG.E R18, desc[UR14][R4.64+0xc] ;  /* 0x00000c0e04127981 */ /* 0x000f22000c1e1900 */
[----:B------:R-:W-:Y:S01]  /*1960*/  IADD3 R8, PT, PT, R8, UR13, RZ ;  /* 0x0000000d08087c10 */ /* 0x000fe2000fffe0ff */
[----:B------:R-:W-:-:S03]  /*1970*/  FMUL R17, R17, UR4 ;  /* 0x0000000411117c20 */ /* 0x000fc60008400000 */
[----:B------:R-:W-:-:S05]  /*1980*/  IADD3 R8, P0, PT, R8, UR10, RZ ;  /* 0x0000000a08087c10 */ /* 0x000fca000ff1e0ff */
[----:B0-----:R-:W-:Y:S01]  /*1990*/  IMAD.X R7, RZ, RZ, RZ, P0 ;  /* 0x000000ffff077224 */ /* 0x001fe200000e06ff */
[----:B------:R-:W-:-:S04]  /*19a0*/  LEA R6, P0, R8, UR6, 0x2 ;  /* 0x0000000608067c11 */ /* 0x000fc8000f8010ff */
[----:B------:R-:W-:Y:S01]  /*19b0*/  LEA.HI.X R7, R8, UR7, R7, 0x2, P0 ;  /* 0x0000000708077c11 */ /* 0x000fe200080f1407 */
[--C-:B--2---:R-:W-:Y:S01]  /*19c0*/  FFMA R9, R10, UR5, R17.reuse ;  /* 0x000000050a097c23 */ /* 0x104fe20008000011 */
[----:B-1----:R-:W-:-:S04]  /*19d0*/  FFMA R11, R12, UR5, R17 ;  /* 0x000000050c0b7c23 */ /* 0x002fc80008000011 */
[----:B------:R0:W-:Y:S01]  /*19e0*/  STG.E desc[UR14][R4.64], R9 ;  /* 0x0000000904007986 */ /* 0x0001e2000c10190e */
[----:B---3--:R-:W-:-:S03]  /*19f0*/  FFMA R13, R14, UR5, R17 ;  /* 0x000000050e0d7c23 */ /* 0x008fc60008000011 */
[----:B------:R1:W-:Y:S01]  /*1a00*/  STG.E desc[UR14][R4.64+0x4], R11 ;  /* 0x0000040b04007986 */ /* 0x0003e2000c10190e */
[----:B----4-:R-:W-:-:S03]  /*1a10*/  FFMA R15, R18, UR5, R17 ;  /* 0x00000005120f7c23 */ /* 0x010fc60008000011 */
[----:B------:R-:W-:Y:S04]  /*1a20*/  STG.E desc[UR14][R4.64+0x8], R13 ;  /* 0x0000080d04007986 */ /* 0x000fe8000c10190e */
[----:B------:R2:W-:Y:S04]  /*1a30*/  STG.E desc[UR14][R4.64+0xc], R15 ;  /* 0x00000c0f04007986 */ /* 0x0005e8000c10190e */
[----:B------:R-:W0:Y:S04]  /*1a40*/  LDG.E R8, desc[UR14][R6.64] ;  /* 0x0000000e06087981 */ /* 0x000e28000c1e1900 */
[----:B------:R-:W1:Y:S04]  /*1a50*/  LDG.E R10, desc[UR14][R6.64+0x4] ;  /* 0x0000040e060a7981 */ /* 0x000e68000c1e1900 */
[----:B------:R-:W2:Y:S04]  /*1a60*/  LDG.E R12, desc[UR14][R6.64+0x8] ;  /* 0x0000080e060c7981 */ /* 0x000ea8000c1e1900 */
[----:B------:R-:W3:Y:S01]  /*1a70*/  LDG.E R14, desc[UR14][R6.64+0xc] ;  /* 0x00000c0e060e7981 */ /* 0x000ee2000c1e1900 */
[----:B------:R-:W-:-:S04]  /*1a80*/  IADD3 R0, PT, PT, R0, UR13, RZ ;  /* 0x0000000d00007c10 */ /* 0x000fc8000fffe0ff */
[----:B------:R-:W-:-:S05]  /*1a90*/  IADD3 R3, P0, PT, R0, UR10, RZ ;  /* 0x0000000a00037c10 */ /* 0x000fca000ff1e0ff */
[----:B------:R-:W-:Y:S01]  /*1aa0*/  IMAD.X R18, RZ, RZ, RZ, P0 ;  /* 0x000000ffff127224 */ /* 0x000fe200000e06ff */
[----:B------:R-:W-:-:S04]  /*1ab0*/  LEA R2, P0, R3, UR6, 0x2 ;  /* 0x0000000603027c11 */ /* 0x000fc8000f8010ff */
[----:B------:R-:W-:Y:S01]  /*1ac0*/  LEA.HI.X R3, R3, UR7, R18, 0x2, P0 ;  /* 0x0000000703037c11 */ /* 0x000fe200080f1412 */
[--C-:B0-----:R-:W-:Y:S01]  /*1ad0*/  FFMA R9, R8, UR5, R17.reuse ;  /* 0x0000000508097c23 */ /* 0x101fe20008000011 */
[----:B-1----:R-:W-:-:S04]  /*1ae0*/  FFMA R11, R10, UR5, R17 ;  /* 0x000000050a0b7c23 */ /* 0x002fc80008000011 */
[----:B------:R-:W-:Y:S01]  /*1af0*/  STG.E desc[UR14][R6.64], R9 ;  /* 0x0000000906007986 */ /* 0x000fe2000c10190e */
[----:B--2---:R-:W-:-:S03]  /*1b00*/  FFMA R5, R12, UR5, R17 ;  /* 0x000000050c057c23 */ /* 0x004fc60008000011 */
[----:B------:R-:W-:Y:S01]  /*1b10*/  STG.E desc[UR14][R6.64+0x4], R11 ;  /* 0x0000040b06007986 */ /* 0x000fe2000c10190e */
[----:B---3--:R-:W-:-:S03]  /*1b20*/  FFMA R17, R14, UR5, R17 ;  /* 0x000000050e117c23 */ /* 0x008fc60008000011 */
[----:B------:R0:W-:Y:S04]  /*1b30*/  STG.E desc[UR14][R6.64+0x8], R5 ;  /* 0x0000080506007986 */ /* 0x0001e8000c10190e */
[----:B------:R1:W-:Y:S04]  /*1b40*/  STG.E desc[UR14][R6.64+0xc], R17 ;  /* 0x00000c1106007986 */ /* 0x0003e8000c10190e */
[----:B------:R-:W2:Y:S01]  /*1b50*/  LDG.E R15, desc[UR14][R2.64] ;  /* 0x0000000e020f7981 */ /* 0x000ea2000c1e1900 */
[----:B------:R-:W-:Y:S01]  /*1b60*/  IADD3 R4, PT, PT, R0, 0x1, RZ ;  /* 0x0000000100047810 */ /* 0x000fe20007ffe0ff */
[----:B------:R-:W-:-:S03]  /*1b70*/  FMUL R16, R16, UR4 ;  /* 0x0000000410107c20 */ /* 0x000fc60008400000 */
[----:B------:R-:W-:-:S05]  /*1b80*/  IADD3 R4, P0, PT, R4, UR10, RZ ;  /* 0x0000000a04047c10 */ /* 0x000fca000ff1e0ff */
[----:B------:R-:W-:Y:S01]  /*1b90*/  IMAD.X R13, RZ, RZ, RZ, P0 ;  /* 0x000000ffff0d7224 */ /* 0x000fe200000e06ff */
[----:B------:R-:W-:-:S04]  /*1ba0*/  LEA R12, P0, R4, UR6, 0x2 ;  /* 0x00000006040c7c11 */ /* 0x000fc8000f8010ff */
[----:B------:R-:W-:Y:S01]  /*1bb0*/  LEA.HI.X R13, R4, UR7, R13, 0x2, P0 ;  /* 0x00000007040d7c11 */ /* 0x000fe200080f140d */
[----:B--2---:R-:W-:-:S05]  /*1bc0*/  FFMA R15, R15, UR5, R16 ;  /* 0x000000050f0f7c23 */ /* 0x004fca0008000010 */
[----:B------:R2:W-:Y:S04]  /*1bd0*/  STG.E desc[UR14][R2.64], R15 ;  /* 0x0000000f02007986 */ /* 0x0005e8000c10190e */
[----:B0-----:R-:W3:Y:S01]  /*1be0*/  LDG.E R5, desc[UR14][R12.64] ;  /* 0x0000000e0c057981 */ /* 0x001ee2000c1e1900 */
[----:B------:R-:W-:-:S04]  /*1bf0*/  IADD3 R4, PT, PT, R0, 0x2, RZ ;  /* 0x0000000200047810 */ /* 0x000fc80007ffe0ff */
[----:B-1----:R-:W-:-:S05]  /*1c00*/  IADD3 R6, P0, PT, R4, UR10, RZ ;  /* 0x0000000a04067c10 */ /* 0x002fca000ff1e0ff */
[----:B------:R-:W-:Y:S01]  /*1c10*/  IMAD.X R7, RZ, RZ, RZ, P0 ;  /* 0x000000ffff077224 */ /* 0x000fe200000e06ff */
[----:B------:R-:W-:-:S04]  /*1c20*/  LEA R10, P0, R6, UR6, 0x2 ;  /* 0x00000006060a7c11 */ /* 0x000fc8000f8010ff */
[----:B------:R-:W-:Y:S01]  /*1c30*/  LEA.HI.X R11, R6, UR7, R7, 0x2, P0 ;  /* 0x00000007060b7c11 */ /* 0x000fe200080f1407 */
[----:B---3--:R-:W-:-:S05]  /*1c40*/  FFMA R5, R5, UR5, R16 ;  /* 0x0000000505057c23 */ /* 0x008fca0008000010 */
[----:B------:R0:W-:Y:S04]  /*1c50*/  STG.E desc[UR14][R12.64], R5 ;  /* 0x000000050c007986 */ /* 0x0001e8000c10190e */
[----:B------:R-:W3:Y:S01]  /*1c60*/  LDG.E R7, desc[UR14][R10.64] ;  /* 0x0000000e0a077981 */ /* 0x000ee2000c1e1900 */
[----:B------:R-:W-:-:S04]  /*1c70*/  IADD3 R6, PT, PT, R0, 0x3, RZ ;  /* 0x0000000300067810 */ /* 0x000fc80007ffe0ff */
[----:B------:R-:W-:-:S05]  /*1c80*/  IADD3 R6, P0, PT, R6, UR10, RZ ;  /* 0x0000000a06067c10 */ /* 0x000fca000ff1e0ff */
[----:B--2---:R-:W-:Y:S01]  /*1c90*/  IMAD.X R3, RZ, RZ, RZ, P0 ;  /* 0x000000ffff037224 */ /* 0x004fe200000e06ff */
        /* <DEDUP_REMOVED lines=14> */
[----:B-1----:R-:W-:-:S05]  /*1d80*/  IADD3 R3, P0, PT, R2, UR10, RZ ;  /* 0x0000000a02037c10 */ /* 0x002fca000ff1e0ff */
        /* <DEDUP_REMOVED lines=22> */
[----:B------:R-:W-:-:S04]  /*1ef0*/  IADD3 R0, PT, PT, R0, UR13, RZ ;  /* 0x0000000d00007c10 */ /* 0x000fc8000fffe0ff */
[----:B0-----:R-:W-:-:S05]  /*1f00*/  IADD3 R3, P0, PT, R0, UR10, RZ ;  /* 0x0000000a00037c10 */ /* 0x001fca000ff1e0ff */
        /* <DEDUP_REMOVED lines=10> */
[----:B-1----:R-:W-:Y:S01]  /*1fb0*/  IMAD.X R8, RZ, RZ, RZ, P0 ;  /* 0x000000ffff087224 */ /* 0x002fe200000e06ff */
        /* <DEDUP_REMOVED lines=31> */
[----:B0-----:R-:W-:-:S05]  /*21b0*/  IADD3 R5, P0, PT, R0, UR10, RZ ;  /* 0x0000000a00057c10 */ /* 0x001fca000ff1e0ff */
[----:B------:R-:W-:Y:S01]  /*21c0*/  IMAD.X R12, RZ, RZ, RZ, P0 ;  /* 0x000000ffff0c7224 */ /* 0x000fe200000e06ff */
[----:B------:R-:W-:-:S04]  /*21d0*/  LEA R4, P0, R5, UR6, 0x2 ;  /* 0x0000000605047c11 */ /* 0x000fc8000f8010ff */
[----:B------:R-:W-:Y:S01]  /*21e0*/  LEA.HI.X R5, R5, UR7, R12, 0x2, P0 ;  /* 0x0000000705057c11 */ /* 0x000fe200080f140c */
[--C-:B---3--:R-:W-:Y:S01]  /*21f0*/  FFMA R11, R8, UR5, R25.reuse ;  /* 0x00000005080b7c23 */ /* 0x108fe20008000019 */
[----:B----4-:R-:W-:-:S04]  /*2200*/  FFMA R25, R10, UR5, R25 ;  /* 0x000000050a197c23 */ /* 0x010fc80008000019 */
[----:B------:R0:W-:Y:S04]  /*2210*/  STG.E desc[UR14][R2.64], R11 ;  /* 0x0000000b02007986 */ /* 0x0001e8000c10190e */
[----:B------:R3:W-:Y:S04]  /*2220*/  STG.E desc[UR14][R2.64+0x4], R25 ;  /* 0x0000041902007986 */ /* 0x0007e8000c10190e */
[----:B-1----:R-:W4:Y:S01]  /*2230*/  LDG.E R9, desc[UR14][R4.64] ;  /* 0x0000000e04097981 */ /* 0x002f22000c1e1900 */
        /* <DEDUP_REMOVED lines=8> */
[----:B0-----:R-:W2:Y:S01]  /*22c0*/  LDG.E R11, desc[UR14][R6.64] ;  /* 0x0000000e060b7981 */ /* 0x001ea2000c1e1900 */
        /* <DEDUP_REMOVED lines=38> */
[----:B------:R-:W-:Y:S04]  /*2530*/  STG.E desc[UR14][R2.64], R13 ;  /* 0x0000000d02007986 */ /* 0x000fe8000c10190e */
[----:B------:R-:W2:Y:S01]  /*2540*/  LDG.E R9, desc[UR14][R4.64] ;  /* 0x0000000e04097981 */ /* 0x000ea2000c1e1900 */
[----:B------:R-:W-:-:S04]  /*2550*/  IADD3 R0, PT, PT, R0, 0x7, RZ ;  /* 0x0000000700007810 */ /* 0x000fc80007ffe0ff */
[----:B------:R-:W-:-:S05]  /*2560*/  IADD3 R0, P0, PT, R0, UR10, RZ ;  /* 0x0000000a00007c10 */ /* 0x000fca000ff1e0ff */
[----:B-1----:R-:W-:Y:S01]  /*2570*/  IMAD.X R7, RZ, RZ, RZ, P0 ;  /* 0x000000ffff077224 */ /* 0x002fe200000e06ff */
[----:B------:R-:W-:-:S04]  /*2580*/  LEA R6, P0, R0, UR6, 0x2 ;  /* 0x0000000600067c11 */ /* 0x000fc8000f8010ff */
[----:B------:R-:W-:Y:S01]  /*2590*/  LEA.HI.X R7, R0, UR7, R7, 0x2, P0 ;  /* 0x0000000700077c11 */ /* 0x000fe200080f1407 */
[----:B--2---:R-:W-:-:S05]  /*25a0*/  FFMA R9, R9, UR5, R26 ;  /* 0x0000000509097c23 */ /* 0x004fca000800001a */
[----:B------:R-:W-:Y:S04]  /*25b0*/  STG.E desc[UR14][R4.64], R9 ;  /* 0x0000000904007986 */ /* 0x000fe8000c10190e */
[----:B------:R-:W2:Y:S02]  /*25c0*/  LDG.E R11, desc[UR14][R6.64] ;  /* 0x0000000e060b7981 */ /* 0x000ea4000c1e1900 */
[----:B--2---:R-:W-:-:S05]  /*25d0*/  FFMA R11, R11, UR5, R26 ;  /* 0x000000050b0b7c23 */ /* 0x004fca000800001a */
[----:B------:R-:W-:Y:S01]  /*25e0*/  STG.E desc[UR14][R6.64], R11 ;  /* 0x0000000b06007986 */ /* 0x000fe2000c10190e */
[----:B------:R-:W-:Y:S05]  /*25f0*/  EXIT ;  /* 0x000000000000794d */ /* 0x000fea0003800000 */
.L_x_2:
[----:B------:R-:W-:-:S00]  /*2600*/  BRA `(.L_x_2) ;  /* 0xfffffffc00fc7947 */ /* 0x000fc0000383ffff */
[----:B------:R-:W-:-:S00]  /*2610*/  NOP ;  /* 0x0000000000007918 */ /* 0x000fc00000000000 */
        /* <DEDUP_REMOVED lines=14> */
.L_x_3:


//--------------------- .nv.shared._Z11sgemm_naiveiiifPKfS0_fPf --------------------------
	.section	.nv.shared._Z11sgemm_naiveiiifPKfS0_fPf,"aw",@nobits
	.sectionflags	@""
	.align	4
.nv.shared._Z11sgemm_naiveiiifPKfS0_fPf:
	.zero		9216


//--------------------- .nv.shared.reserved.0     --------------------------
	.section	.nv.shared.reserved.0,"aw",@nobits
	.weak		__nv_reservedSMEM_offset_0_alias
	.size		__nv_reservedSMEM_offset_0_alias, 0, 64
	.other		__nv_reservedSMEM_offset_0_alias,@"STO_CUDA_RESERVED_SHARED STV_DEFAULT"
__nv_reservedSMEM_offset_0_alias:
	.zero		0
	.zero		64


//--------------------- .nv.constant0._Z11sgemm_naiveiiifPKfS0_fPf --------------------------
	.section	.nv.constant0._Z11sgemm_naiveiiifPKfS0_fPf,"a",@progbits
	.sectionflags	@""
	.align	4
.nv.constant0._Z11sgemm_naiveiiifPKfS0_fPf:
	.zero		944


//--------------------- SYMBOLS --------------------------

	.type		.nv.reservedSmem.offset0,@object
	.size		.nv.reservedSmem.offset0,0x4
	.type		.nv.reservedSmem.cap,@object
	.size		.nv.reservedSmem.cap,0x4
